//
// Generated by NVIDIA NVVM Compiler
//
// Compiler Build ID: CL-36424714
// Cuda compilation tools, release 13.0, V13.0.88
// Based on NVVM 20.0.0
//

.version 9.0
.target sm_100
.address_size 64

	// .globl	_Z9updatePosiP6float2S0_

.visible .entry _Z9updatePosiP6float2S0_(
	.param .u32 _Z9updatePosiP6float2S0__param_0,
	.param .u64 .ptr .align 1 _Z9updatePosiP6float2S0__param_1,
	.param .u64 .ptr .align 1 _Z9updatePosiP6float2S0__param_2
)
{
	.reg .pred 	%p<4>;
	.reg .b32 	%r<6>;
	.reg .b32 	%f<12>;
	.reg .b64 	%rd<9>;

	ld.param.u32 	%r2, [_Z9updatePosiP6float2S0__param_0];
	ld.param.u64 	%rd2, [_Z9updatePosiP6float2S0__param_1];
	ld.param.u64 	%rd3, [_Z9updatePosiP6float2S0__param_2];
	mov.u32 	%r3, %ctaid.x;
	mov.u32 	%r4, %ntid.x;
	mov.u32 	%r5, %tid.x;
	mad.lo.s32 	%r1, %r3, %r4, %r5;
	setp.ge.s32 	%p1, %r1, %r2;
	@%p1 bra 	$L__BB0_5;
	cvta.to.global.u64 	%rd4, %rd3;
	mul.wide.s32 	%rd5, %r1, 8;
	add.s64 	%rd1, %rd4, %rd5;
	ld.global.f32 	%f11, [%rd1];
	setp.gt.f32 	%p2, %f11, 0f461C4000;
	@%p2 bra 	$L__BB0_3;
	ld.global.f32 	%f10, [%rd1+4];
	setp.leu.f32 	%p3, %f10, 0f461C4000;
	@%p3 bra 	$L__BB0_4;
$L__BB0_3:
	mov.f32 	%f10, 0f00000000;
	st.global.v2.f32 	[%rd1], {%f10, %f10};
	mov.f32 	%f11, %f10;
$L__BB0_4:
	cvta.to.global.u64 	%rd6, %rd2;
	add.s64 	%rd8, %rd6, %rd5;
	ld.global.v2.f32 	{%f6, %f7}, [%rd8];
	add.f32 	%f8, %f11, %f6;
	add.f32 	%f9, %f10, %f7;
	st.global.v2.f32 	[%rd1], {%f8, %f9};
$L__BB0_5:
	ret;

}
	// .globl	_Z23generateInitialPositioniP6float2S0_S0_S0_S0_S0_
.visible .entry _Z23generateInitialPositioniP6float2S0_S0_S0_S0_S0_(
	.param .u32 _Z23generateInitialPositioniP6float2S0_S0_S0_S0_S0__param_0,
	.param .u64 .ptr .align 1 _Z23generateInitialPositioniP6float2S0_S0_S0_S0_S0__param_1,
	.param .u64 .ptr .align 1 _Z23generateInitialPositioniP6float2S0_S0_S0_S0_S0__param_2,
	.param .u64 .ptr .align 1 _Z23generateInitialPositioniP6float2S0_S0_S0_S0_S0__param_3,
	.param .u64 .ptr .align 1 _Z23generateInitialPositioniP6float2S0_S0_S0_S0_S0__param_4,
	.param .u64 .ptr .align 1 _Z23generateInitialPositioniP6float2S0_S0_S0_S0_S0__param_5,
	.param .u64 .ptr .align 1 _Z23generateInitialPositioniP6float2S0_S0_S0_S0_S0__param_6
)
{
	.reg .pred 	%p<2>;
	.reg .b32 	%r<6>;
	.reg .b32 	%f<2>;
	.reg .b64 	%rd<20>;

	ld.param.u32 	%r2, [_Z23generateInitialPositioniP6float2S0_S0_S0_S0_S0__param_0];
	ld.param.u64 	%rd1, [_Z23generateInitialPositioniP6float2S0_S0_S0_S0_S0__param_1];
	ld.param.u64 	%rd2, [_Z23generateInitialPositioniP6float2S0_S0_S0_S0_S0__param_2];
	ld.param.u64 	%rd3, [_Z23generateInitialPositioniP6float2S0_S0_S0_S0_S0__param_3];
	ld.param.u64 	%rd4, [_Z23generateInitialPositioniP6float2S0_S0_S0_S0_S0__param_4];
	ld.param.u64 	%rd5, [_Z23generateInitialPositioniP6float2S0_S0_S0_S0_S0__param_5];
	ld.param.u64 	%rd6, [_Z23generateInitialPositioniP6float2S0_S0_S0_S0_S0__param_6];
	mov.u32 	%r3, %ctaid.x;
	mov.u32 	%r4, %ntid.x;
	mov.u32 	%r5, %tid.x;
	mad.lo.s32 	%r1, %r3, %r4, %r5;
	setp.ge.s32 	%p1, %r1, %r2;
	@%p1 bra 	$L__BB1_2;
	cvta.to.global.u64 	%rd7, %rd1;
	cvta.to.global.u64 	%rd8, %rd2;
	cvta.to.global.u64 	%rd9, %rd3;
	cvta.to.global.u64 	%rd10, %rd4;
	cvta.to.global.u64 	%rd11, %rd5;
	cvta.to.global.u64 	%rd12, %rd6;
	mul.wide.s32 	%rd13, %r1, 8;
	add.s64 	%rd14, %rd7, %rd13;
	mov.f32 	%f1, 0f00000000;
	st.global.v2.f32 	[%rd14], {%f1, %f1};
	add.s64 	%rd15, %rd8, %rd13;
	st.global.v2.f32 	[%rd15], {%f1, %f1};
	add.s64 	%rd16, %rd9, %rd13;
	st.global.v2.f32 	[%rd16], {%f1, %f1};
	add.s64 	%rd17, %rd10, %rd13;
	st.global.v2.f32 	[%rd17], {%f1, %f1};
	add.s64 	%rd18, %rd11, %rd13;
	st.global.v2.f32 	[%rd18], {%f1, %f1};
	add.s64 	%rd19, %rd12, %rd13;
	st.global.v2.f32 	[%rd19], {%f1, %f1};
$L__BB1_2:
	ret;

}
	// .globl	_Z6updatei6float2S_PS_S0_S0_S0_S0_S0_
.visible .entry _Z6updatei6float2S_PS_S0_S0_S0_S0_S0_(
	.param .u32 _Z6updatei6float2S_PS_S0_S0_S0_S0_S0__param_0,
	.param .align 8 .b8 _Z6updatei6float2S_PS_S0_S0_S0_S0_S0__param_1[8],
	.param .align 8 .b8 _Z6updatei6float2S_PS_S0_S0_S0_S0_S0__param_2[8],
	.param .u64 .ptr .align 1 _Z6updatei6float2S_PS_S0_S0_S0_S0_S0__param_3,
	.param .u64 .ptr .align 1 _Z6updatei6float2S_PS_S0_S0_S0_S0_S0__param_4,
	.param .u64 .ptr .align 1 _Z6updatei6float2S_PS_S0_S0_S0_S0_S0__param_5,
	.param .u64 .ptr .align 1 _Z6updatei6float2S_PS_S0_S0_S0_S0_S0__param_6,
	.param .u64 .ptr .align 1 _Z6updatei6float2S_PS_S0_S0_S0_S0_S0__param_7,
	.param .u64 .ptr .align 1 _Z6updatei6float2S_PS_S0_S0_S0_S0_S0__param_8
)
{
	.reg .pred 	%p<43>;
	.reg .b32 	%r<13>;
	.reg .b32 	%f<190>;
	.reg .b64 	%rd<24>;

	ld.param.u32 	%r5, [_Z6updatei6float2S_PS_S0_S0_S0_S0_S0__param_0];
	ld.param.v2.f32 	{%f87, %f88}, [_Z6updatei6float2S_PS_S0_S0_S0_S0_S0__param_1];
	ld.param.v2.f32 	{%f89, %f90}, [_Z6updatei6float2S_PS_S0_S0_S0_S0_S0__param_2];
	ld.param.u64 	%rd13, [_Z6updatei6float2S_PS_S0_S0_S0_S0_S0__param_3];
	ld.param.u64 	%rd14, [_Z6updatei6float2S_PS_S0_S0_S0_S0_S0__param_4];
	cvta.to.global.u64 	%rd1, %rd14;
	cvta.to.global.u64 	%rd2, %rd13;
	mov.u32 	%r6, %ctaid.x;
	mov.u32 	%r7, %ntid.x;
	mov.u32 	%r8, %tid.x;
	mad.lo.s32 	%r1, %r6, %r7, %r8;
	setp.ge.s32 	%p1, %r1, %r5;
	@%p1 bra 	$L__BB2_37;
	mul.wide.s32 	%rd15, %r1, 8;
	add.s64 	%rd16, %rd2, %rd15;
	ld.global.v2.f32 	{%f1, %f2}, [%rd16];
	sub.f32 	%f162, %f87, %f1;
	sub.f32 	%f163, %f88, %f2;
	mul.f32 	%f91, %f1, %f1;
	fma.rn.f32 	%f92, %f2, %f2, %f91;
	sqrt.rn.f32 	%f5, %f92;
	mul.f32 	%f93, %f163, %f163;
	fma.rn.f32 	%f94, %f162, %f162, %f93;
	sqrt.rn.f32 	%f6, %f94;
	setp.leu.f32 	%p2, %f6, 0f00000000;
	@%p2 bra 	$L__BB2_3;
	div.rn.f32 	%f162, %f162, %f6;
	div.rn.f32 	%f163, %f163, %f6;
$L__BB2_3:
	setp.geu.f32 	%p3, %f5, 0f42480000;
	@%p3 bra 	$L__BB2_5;
	mul.f32 	%f95, %f5, %f162;
	mul.f32 	%f96, %f5, %f163;
	div.rn.f32 	%f162, %f95, 0f42480000;
	div.rn.f32 	%f163, %f96, 0f42480000;
$L__BB2_5:
	add.s64 	%rd3, %rd1, %rd15;
	ld.global.v2.f32 	{%f15, %f16}, [%rd3];
	setp.lt.s32 	%p4, %r5, 1;
	mov.f32 	%f180, 0f00000000;
	mov.f32 	%f181, %f180;
	@%p4 bra 	$L__BB2_29;
	setp.eq.s32 	%p5, %r5, 1;
	mov.f32 	%f181, 0f00000000;
	mov.b64 	%rd23, 0;
	mov.f32 	%f180, %f181;
	@%p5 bra 	$L__BB2_22;
	and.b32  	%r9, %r5, 2147483646;
	neg.s32 	%r12, %r9;
	add.s64 	%rd22, %rd1, 8;
	add.s64 	%rd21, %rd2, 8;
	mov.f32 	%f181, 0f00000000;
$L__BB2_8:
	ld.global.v2.f32 	{%f101, %f102}, [%rd21+-8];
	setp.neu.f32 	%p6, %f1, %f101;
	setp.neu.f32 	%p7, %f2, %f102;
	or.pred  	%p8, %p6, %p7;
	@%p8 bra 	$L__BB2_10;
	ld.global.v2.f32 	{%f103, %f104}, [%rd22+-8];
	setp.eq.f32 	%p9, %f15, %f103;
	setp.eq.f32 	%p10, %f16, %f104;
	and.pred  	%p11, %p9, %p10;
	@%p11 bra 	$L__BB2_14;
$L__BB2_10:
	sub.f32 	%f166, %f1, %f101;
	sub.f32 	%f167, %f2, %f102;
	mul.f32 	%f107, %f167, %f167;
	fma.rn.f32 	%f108, %f166, %f166, %f107;
	sqrt.rn.f32 	%f23, %f108;
	setp.gt.f32 	%p12, %f23, 0f41000000;
	setp.geu.f32 	%p13, %f23, 0f41200000;
	or.pred  	%p14, %p12, %p13;
	@%p14 bra 	$L__BB2_14;
	setp.leu.f32 	%p15, %f23, 0f00000000;
	@%p15 bra 	$L__BB2_13;
	div.rn.f32 	%f166, %f166, %f23;
	div.rn.f32 	%f167, %f167, %f23;
$L__BB2_13:
	mov.f32 	%f109, 0f41200000;
	sub.f32 	%f110, %f109, %f23;
	mul.f32 	%f111, %f110, %f166;
	mul.f32 	%f112, %f110, %f167;
	div.rn.f32 	%f113, %f111, 0f41200000;
	div.rn.f32 	%f114, %f112, 0f41200000;
	add.f32 	%f181, %f181, %f113;
	add.f32 	%f180, %f180, %f114;
$L__BB2_14:
	ld.global.v2.f32 	{%f115, %f116}, [%rd21];
	setp.neu.f32 	%p16, %f1, %f115;
	setp.neu.f32 	%p17, %f2, %f116;
	or.pred  	%p18, %p16, %p17;
	@%p18 bra 	$L__BB2_16;
	ld.global.v2.f32 	{%f117, %f118}, [%rd22];
	setp.eq.f32 	%p19, %f15, %f117;
	setp.eq.f32 	%p20, %f16, %f118;
	and.pred  	%p21, %p19, %p20;
	@%p21 bra 	$L__BB2_20;
$L__BB2_16:
	sub.f32 	%f170, %f1, %f115;
	sub.f32 	%f171, %f2, %f116;
	mul.f32 	%f121, %f171, %f171;
	fma.rn.f32 	%f122, %f170, %f170, %f121;
	sqrt.rn.f32 	%f36, %f122;
	setp.gt.f32 	%p22, %f36, 0f41000000;
	setp.geu.f32 	%p23, %f36, 0f41200000;
	or.pred  	%p24, %p22, %p23;
	@%p24 bra 	$L__BB2_20;
	setp.leu.f32 	%p25, %f36, 0f00000000;
	@%p25 bra 	$L__BB2_19;
	div.rn.f32 	%f170, %f170, %f36;
	div.rn.f32 	%f171, %f171, %f36;
$L__BB2_19:
	mov.f32 	%f123, 0f41200000;
	sub.f32 	%f124, %f123, %f36;
	mul.f32 	%f125, %f124, %f170;
	mul.f32 	%f126, %f124, %f171;
	div.rn.f32 	%f127, %f125, 0f41200000;
	div.rn.f32 	%f128, %f126, 0f41200000;
	add.f32 	%f181, %f181, %f127;
	add.f32 	%f180, %f180, %f128;
$L__BB2_20:
	add.s32 	%r12, %r12, 2;
	add.s64 	%rd22, %rd22, 16;
	add.s64 	%rd21, %rd21, 16;
	setp.ne.s32 	%p26, %r12, 0;
	@%p26 bra 	$L__BB2_8;
	cvt.u64.u32 	%rd23, %r9;
$L__BB2_22:
	and.b32  	%r11, %r5, 1;
	setp.eq.b32 	%p27, %r11, 1;
	not.pred 	%p28, %p27;
	@%p28 bra 	$L__BB2_29;
	shl.b64 	%rd19, %rd23, 3;
	add.s64 	%rd20, %rd2, %rd19;
	ld.global.v2.f32 	{%f129, %f130}, [%rd20];
	add.s64 	%rd12, %rd1, %rd19;
	setp.neu.f32 	%p29, %f1, %f129;
	setp.neu.f32 	%p30, %f2, %f130;
	or.pred  	%p31, %p29, %p30;
	@%p31 bra 	$L__BB2_25;
	ld.global.v2.f32 	{%f131, %f132}, [%rd12];
	setp.eq.f32 	%p32, %f15, %f131;
	setp.eq.f32 	%p33, %f16, %f132;
	and.pred  	%p34, %p32, %p33;
	@%p34 bra 	$L__BB2_29;
$L__BB2_25:
	sub.f32 	%f178, %f1, %f129;
	sub.f32 	%f179, %f2, %f130;
	mul.f32 	%f135, %f179, %f179;
	fma.rn.f32 	%f136, %f178, %f178, %f135;
	sqrt.rn.f32 	%f53, %f136;
	setp.gt.f32 	%p35, %f53, 0f41000000;
	setp.geu.f32 	%p36, %f53, 0f41200000;
	or.pred  	%p37, %p35, %p36;
	@%p37 bra 	$L__BB2_29;
	setp.leu.f32 	%p38, %f53, 0f00000000;
	@%p38 bra 	$L__BB2_28;
	div.rn.f32 	%f178, %f178, %f53;
	div.rn.f32 	%f179, %f179, %f53;
$L__BB2_28:
	mov.f32 	%f137, 0f41200000;
	sub.f32 	%f138, %f137, %f53;
	mul.f32 	%f139, %f138, %f178;
	mul.f32 	%f140, %f138, %f179;
	div.rn.f32 	%f141, %f139, 0f41200000;
	div.rn.f32 	%f142, %f140, 0f41200000;
	add.f32 	%f181, %f181, %f141;
	add.f32 	%f180, %f180, %f142;
$L__BB2_29:
	mul.f32 	%f143, %f181, %f181;
	fma.rn.f32 	%f144, %f180, %f180, %f143;
	sqrt.rn.f32 	%f62, %f144;
	setp.leu.f32 	%p39, %f62, 0f3F800000;
	@%p39 bra 	$L__BB2_31;
	div.rn.f32 	%f181, %f181, %f62;
	div.rn.f32 	%f180, %f180, %f62;
$L__BB2_31:
	div.rn.f32 	%f184, %f89, 0f40A00000;
	div.rn.f32 	%f185, %f90, 0f40A00000;
	mul.f32 	%f145, %f185, %f185;
	fma.rn.f32 	%f146, %f184, %f184, %f145;
	sqrt.rn.f32 	%f69, %f146;
	setp.leu.f32 	%p40, %f69, 0f3F800000;
	@%p40 bra 	$L__BB2_33;
	div.rn.f32 	%f184, %f184, %f69;
	div.rn.f32 	%f185, %f185, %f69;
$L__BB2_33:
	add.f32 	%f147, %f162, %f15;
	add.f32 	%f148, %f163, %f16;
	add.f32 	%f149, %f181, %f147;
	add.f32 	%f150, %f180, %f148;
	add.f32 	%f189, %f184, %f149;
	add.f32 	%f188, %f185, %f150;
	mul.f32 	%f151, %f188, %f188;
	fma.rn.f32 	%f152, %f189, %f189, %f151;
	sqrt.rn.f32 	%f76, %f152;
	setp.leu.f32 	%p41, %f76, 0f42480000;
	@%p41 bra 	$L__BB2_35;
	div.rn.f32 	%f153, %f189, %f76;
	div.rn.f32 	%f154, %f188, %f76;
	mul.f32 	%f189, %f153, 0f42480000;
	mul.f32 	%f188, %f154, 0f42480000;
$L__BB2_35:
	st.global.v2.f32 	[%rd3], {%f189, %f188};
	mul.f32 	%f155, %f188, %f188;
	fma.rn.f32 	%f156, %f189, %f189, %f155;
	sqrt.rn.f32 	%f157, %f156;
	setp.geu.f32 	%p42, %f157, 0f00000000;
	@%p42 bra 	$L__BB2_37;
	mul.f32 	%f158, %f189, 0f42480000;
	mul.f32 	%f159, %f188, 0f42480000;
	st.global.v2.f32 	[%rd3], {%f158, %f159};
$L__BB2_37:
	ret;

}


// ===== COMPILED SASS (sm_100) =====

	.target	sm_100

	.elftype	@"ET_EXEC"


//--------------------- .note.nv.tkinfo           --------------------------
	.section	.note.nv.tkinfo,"",@"SHT_NOTE"
	.sectionflags	@"SHF_NOTE_NV_TKINFO"
	.tkinfo
        /*0018*/ 	.word	0x00000002
        /*0030*/ 	.string	""
        /*0030*/ 	.string	"ptxas"
        /*0030*/ 	.string	"Cuda compilation tools, release 13.0, V13.0.88"
        /*0030*/ 	.string	"Build cuda_13.0.r13.0/compiler.36424714_0"
        /*0030*/ 	.string	"-arch sm_100 -m 64 "



//--------------------- .note.nv.cuinfo           --------------------------
	.section	.note.nv.cuinfo,"",@"SHT_NOTE"
	.sectionflags	@"SHF_NOTE_NV_CUINFO"
        /*0018*/ 	.short	0x0002
        /*001a*/ 	.short	0x0064
        /*001c*/ 	.short	0x0082
	.zero		2


//--------------------- .nv.info                  --------------------------
	.section	.nv.info,"",@"SHT_CUDA_INFO"
	.align	4


	//----- nvinfo : EIATTR_REGCOUNT
	.align		4
        /*0000*/ 	.byte	0x04, 0x2f
        /*0002*/ 	.short	(.L_1 - .L_0)
	.align		4
.L_0:
        /*0004*/ 	.word	index@(_Z9updatePosiP6float2S0_)
        /*0008*/ 	.word	0x0000000c


	//----- nvinfo : EIATTR_FRAME_SIZE
	.align		4
.L_1:
        /*000c*/ 	.byte	0x04, 0x11
        /*000e*/ 	.short	(.L_3 - .L_2)
	.align		4
.L_2:
        /*0010*/ 	.word	index@(_Z9updatePosiP6float2S0_)
        /*0014*/ 	.word	0x00000000


	//----- nvinfo : EIATTR_REGCOUNT
	.align		4
.L_3:
        /*0018*/ 	.byte	0x04, 0x2f
        /*001a*/ 	.short	(.L_5 - .L_4)
	.align		4
.L_4:
        /*001c*/ 	.word	index@(_Z23generateInitialPositioniP6float2S0_S0_S0_S0_S0_)
        /*0020*/ 	.word	0x00000012


	//----- nvinfo : EIATTR_FRAME_SIZE
	.align		4
.L_5:
        /*0024*/ 	.byte	0x04, 0x11
        /*0026*/ 	.short	(.L_7 - .L_6)
	.align		4
.L_6:
        /*0028*/ 	.word	index@(_Z23generateInitialPositioniP6float2S0_S0_S0_S0_S0_)
        /*002c*/ 	.word	0x00000000


	//----- nvinfo : EIATTR_REGCOUNT
	.align		4
.L_7:
        /*0030*/ 	.byte	0x04, 0x2f
        /*0032*/ 	.short	(.L_9 - .L_8)
	.align		4
.L_8:
        /*0034*/ 	.word	index@(_Z6updatei6float2S_PS_S0_S0_S0_S0_S0_)
        /*0038*/ 	.word	0x0000001e


	//----- nvinfo : EIATTR_FRAME_SIZE
	.align		4
.L_9:
        /*003c*/ 	.byte	0x04, 0x11
        /*003e*/ 	.short	(.L_11 - .L_10)
	.align		4
.L_10:
        /*0040*/ 	.word	index@($__internal_1_$__cuda_sm3x_div_rn_noftz_f32_slowpath)
        /*0044*/ 	.word	0x00000000


	//----- nvinfo : EIATTR_FRAME_SIZE
	.align		4
.L_11:
        /*0048*/ 	.byte	0x04, 0x11
        /*004a*/ 	.short	(.L_13 - .L_12)
	.align		4
.L_12:
        /*004c*/ 	.word	index@($__internal_0_$__cuda_sm20_sqrt_rn_f32_slowpath)
        /*0050*/ 	.word	0x00000000


	//----- nvinfo : EIATTR_FRAME_SIZE
	.align		4
.L_13:
        /*0054*/ 	.byte	0x04, 0x11
        /*0056*/ 	.short	(.L_15 - .L_14)
	.align		4
.L_14:
        /*0058*/ 	.word	index@(_Z6updatei6float2S_PS_S0_S0_S0_S0_S0_)
        /*005c*/ 	.word	0x00000000


	//----- nvinfo : EIATTR_MIN_STACK_SIZE
	.align		4
.L_15:
        /*0060*/ 	.byte	0x04, 0x12
        /*0062*/ 	.short	(.L_17 - .L_16)
	.align		4
.L_16:
        /*0064*/ 	.word	index@(_Z6updatei6float2S_PS_S0_S0_S0_S0_S0_)
        /*0068*/ 	.word	0x00000000


	//----- nvinfo : EIATTR_MIN_STACK_SIZE
	.align		4
.L_17:
        /*006c*/ 	.byte	0x04, 0x12
        /*006e*/ 	.short	(.L_19 - .L_18)
	.align		4
.L_18:
        /*0070*/ 	.word	index@(_Z23generateInitialPositioniP6float2S0_S0_S0_S0_S0_)
        /*0074*/ 	.word	0x00000000


	//----- nvinfo : EIATTR_MIN_STACK_SIZE
	.align		4
.L_19:
        /*0078*/ 	.byte	0x04, 0x12
        /*007a*/ 	.short	(.L_21 - .L_20)
	.align		4
.L_20:
        /*007c*/ 	.word	index@(_Z9updatePosiP6float2S0_)
        /*0080*/ 	.word	0x00000000
.L_21:


//--------------------- .nv.compat                --------------------------
	.section	.nv.compat,"",@"SHT_CUDA_COMPAT_INFO"
	.align	4
        /*0000*/ 	.byte	0x02, 0x09, 0x00, 0x00, 0x02, 0x02, 0x01, 0x00, 0x02, 0x05, 0x05, 0x00, 0x03, 0x07, 0x01, 0x01
        /*0010*/ 	.byte	0x02, 0x03, 0x00, 0x00, 0x02, 0x06, 0x01, 0x00, 0x04, 0x0b, 0x08, 0x00, 0x01, 0x00, 0x00, 0x00
        /*0020*/ 	.byte	0x00, 0x00, 0x00, 0x00


//--------------------- .nv.info._Z6updatei6float2S_PS_S0_S0_S0_S0_S0_ --------------------------
	.section	.nv.info._Z6updatei6float2S_PS_S0_S0_S0_S0_S0_,"",@"SHT_CUDA_INFO"
	.sectionflags	@""
	.align	4


	//----- nvinfo : EIATTR_CUDA_API_VERSION
	.align		4
        /*0000*/ 	.byte	0x04, 0x37
        /*0002*/ 	.short	(.L_23 - .L_22)
.L_22:
        /*0004*/ 	.word	0x00000082


	//----- nvinfo : EIATTR_KPARAM_INFO
	.align		4
.L_23:
        /*0008*/ 	.byte	0x04, 0x17
        /*000a*/ 	.short	(.L_25 - .L_24)
.L_24:
        /*000c*/ 	.word	0x00000000
        /*0010*/ 	.short	0x0008
        /*0012*/ 	.short	0x0040
        /*0014*/ 	.byte	0x00, 0xf5, 0x21, 0x00


	//----- nvinfo : EIATTR_KPARAM_INFO
	.align		4
.L_25:
        /*0018*/ 	.byte	0x04, 0x17
        /*001a*/ 	.short	(.L_27 - .L_26)
.L_26:
        /*001c*/ 	.word	0x00000000
        /*0020*/ 	.short	0x0007
        /*0022*/ 	.short	0x0038
        /*0024*/ 	.byte	0x00, 0xf5, 0x21, 0x00


	//----- nvinfo : EIATTR_KPARAM_INFO
	.align		4
.L_27:
        /*0028*/ 	.byte	0x04, 0x17
        /*002a*/ 	.short	(.L_29 - .L_28)
.L_28:
        /*002c*/ 	.word	0x00000000
        /*0030*/ 	.short	0x0006
        /*0032*/ 	.short	0x0030
        /*0034*/ 	.byte	0x00, 0xf5, 0x21, 0x00


	//----- nvinfo : EIATTR_KPARAM_INFO
	.align		4
.L_29:
        /*0038*/ 	.byte	0x04, 0x17
        /*003a*/ 	.short	(.L_31 - .L_30)
.L_30:
        /*003c*/ 	.word	0x00000000
        /*0040*/ 	.short	0x0005
        /*0042*/ 	.short	0x0028
        /*0044*/ 	.byte	0x00, 0xf5, 0x21, 0x00


	//----- nvinfo : EIATTR_KPARAM_INFO
	.align		4
.L_31:
        /*0048*/ 	.byte	0x04, 0x17
        /*004a*/ 	.short	(.L_33 - .L_32)
.L_32:
        /*004c*/ 	.word	0x00000000
        /*0050*/ 	.short	0x0004
        /*0052*/ 	.short	0x0020
        /*0054*/ 	.byte	0x00, 0xf5, 0x21, 0x00


	//----- nvinfo : EIATTR_KPARAM_INFO
	.align		4
.L_33:
        /*0058*/ 	.byte	0x04, 0x17
        /*005a*/ 	.short	(.L_35 - .L_34)
.L_34:
        /*005c*/ 	.word	0x00000000
        /*0060*/ 	.short	0x0003
        /*0062*/ 	.short	0x0018
        /*0064*/ 	.byte	0x00, 0xf5, 0x21, 0x00


	//----- nvinfo : EIATTR_KPARAM_INFO
	.align		4
.L_35:
        /*0068*/ 	.byte	0x04, 0x17
        /*006a*/ 	.short	(.L_37 - .L_36)
.L_36:
        /*006c*/ 	.word	0x00000000
        /*0070*/ 	.short	0x0002
        /*0072*/ 	.short	0x0010
        /*0074*/ 	.byte	0x00, 0xf0, 0x21, 0x00


	//----- nvinfo : EIATTR_KPARAM_INFO
	.align		4
.L_37:
        /*0078*/ 	.byte	0x04, 0x17
        /*007a*/ 	.short	(.L_39 - .L_38)
.L_38:
        /*007c*/ 	.word	0x00000000
        /*0080*/ 	.short	0x0001
        /*0082*/ 	.short	0x0008
        /*0084*/ 	.byte	0x00, 0xf0, 0x21, 0x00


	//----- nvinfo : EIATTR_KPARAM_INFO
	.align		4
.L_39:
        /*0088*/ 	.byte	0x04, 0x17
        /*008a*/ 	.short	(.L_41 - .L_40)
.L_40:
        /*008c*/ 	.word	0x00000000
        /*0090*/ 	.short	0x0000
        /*0092*/ 	.short	0x0000
        /*0094*/ 	.byte	0x00, 0xf0, 0x11, 0x00


	//----- nvinfo : EIATTR_SPARSE_MMA_MASK
	.align		4
.L_41:
        /*0098*/ 	.byte	0x03, 0x50
        /*009a*/ 	.short	0x0000


	//----- nvinfo : EIATTR_MAXREG_COUNT
	.align		4
        /*009c*/ 	.byte	0x03, 0x1b
        /*009e*/ 	.short	0x00ff


	//----- nvinfo : EIATTR_MERCURY_ISA_VERSION
	.align		4
        /*00a0*/ 	.byte	0x03, 0x5f
        /*00a2*/ 	.short	0x0101


	//----- nvinfo : EIATTR_VRC_CTA_INIT_COUNT
	.align		4
        /*00a4*/ 	.byte	0x02, 0x4a
	.zero		1
	.zero		1


	//----- nvinfo : EIATTR_EXIT_INSTR_OFFSETS
	.align		4
        /*00a8*/ 	.byte	0x04, 0x1c
        /*00aa*/ 	.short	(.L_43 - .L_42)


	//   ....[0]....
.L_42:
        /*00ac*/ 	.word	0x00000070


	//   ....[1]....
        /*00b0*/ 	.word	0x00002aa0


	//   ....[2]....
        /*00b4*/ 	.word	0x00002ae0


	//----- nvinfo : EIATTR_CRS_STACK_SIZE
	.align		4
.L_43:
        /*00b8*/ 	.byte	0x04, 0x1e
        /*00ba*/ 	.short	(.L_45 - .L_44)
.L_44:
        /*00bc*/ 	.word	0x00000000


	//----- nvinfo : EIATTR_CBANK_PARAM_SIZE
	.align		4
.L_45:
        /*00c0*/ 	.byte	0x03, 0x19
        /*00c2*/ 	.short	0x0048


	//----- nvinfo : EIATTR_PARAM_CBANK
	.align		4
        /*00c4*/ 	.byte	0x04, 0x0a
        /*00c6*/ 	.short	(.L_47 - .L_46)
	.align		4
.L_46:
        /*00c8*/ 	.word	index@(.nv.constant0._Z6updatei6float2S_PS_S0_S0_S0_S0_S0_)
        /*00cc*/ 	.short	0x0380
        /*00ce*/ 	.short	0x0048


	//----- nvinfo : EIATTR_SW_WAR
	.align		4
.L_47:
        /*00d0*/ 	.byte	0x04, 0x36
        /*00d2*/ 	.short	(.L_49 - .L_48)
.L_48:
        /*00d4*/ 	.word	0x00000008
.L_49:


//--------------------- .nv.info._Z23generateInitialPositioniP6float2S0_S0_S0_S0_S0_ --------------------------
	.section	.nv.info._Z23generateInitialPositioniP6float2S0_S0_S0_S0_S0_,"",@"SHT_CUDA_INFO"
	.sectionflags	@""
	.align	4


	//----- nvinfo : EIATTR_CUDA_API_VERSION
	.align		4
        /*0000*/ 	.byte	0x04, 0x37
        /*0002*/ 	.short	(.L_51 - .L_50)
.L_50:
        /*0004*/ 	.word	0x00000082


	//----- nvinfo : EIATTR_KPARAM_INFO
	.align		4
.L_51:
        /*0008*/ 	.byte	0x04, 0x17
        /*000a*/ 	.short	(.L_53 - .L_52)
.L_52:
        /*000c*/ 	.word	0x00000000
        /*0010*/ 	.short	0x0006
        /*0012*/ 	.short	0x0030
        /*0014*/ 	.byte	0x00, 0xf5, 0x21, 0x00


	//----- nvinfo : EIATTR_KPARAM_INFO
	.align		4
.L_53:
        /*0018*/ 	.byte	0x04, 0x17
        /*001a*/ 	.short	(.L_55 - .L_54)
.L_54:
        /*001c*/ 	.word	0x00000000
        /*0020*/ 	.short	0x0005
        /*0022*/ 	.short	0x0028
        /*0024*/ 	.byte	0x00, 0xf5, 0x21, 0x00


	//----- nvinfo : EIATTR_KPARAM_INFO
	.align		4
.L_55:
        /*0028*/ 	.byte	0x04, 0x17
        /*002a*/ 	.short	(.L_57 - .L_56)
.L_56:
        /*002c*/ 	.word	0x00000000
        /*0030*/ 	.short	0x0004
        /*0032*/ 	.short	0x0020
        /*0034*/ 	.byte	0x00, 0xf5, 0x21, 0x00


	//----- nvinfo : EIATTR_KPARAM_INFO
	.align		4
.L_57:
        /*0038*/ 	.byte	0x04, 0x17
        /*003a*/ 	.short	(.L_59 - .L_58)
.L_58:
        /*003c*/ 	.word	0x00000000
        /*0040*/ 	.short	0x0003
        /*0042*/ 	.short	0x0018
        /*0044*/ 	.byte	0x00, 0xf5, 0x21, 0x00


	//----- nvinfo : EIATTR_KPARAM_INFO
	.align		4
.L_59:
        /*0048*/ 	.byte	0x04, 0x17
        /*004a*/ 	.short	(.L_61 - .L_60)
.L_60:
        /*004c*/ 	.word	0x00000000
        /*0050*/ 	.short	0x0002
        /*0052*/ 	.short	0x0010
        /*0054*/ 	.byte	0x00, 0xf5, 0x21, 0x00


	//----- nvinfo : EIATTR_KPARAM_INFO
	.align		4
.L_61:
        /*0058*/ 	.byte	0x04, 0x17
        /*005a*/ 	.short	(.L_63 - .L_62)
.L_62:
        /*005c*/ 	.word	0x00000000
        /*0060*/ 	.short	0x0001
        /*0062*/ 	.short	0x0008
        /*0064*/ 	.byte	0x00, 0xf5, 0x21, 0x00


	//----- nvinfo : EIATTR_KPARAM_INFO
	.align		4
.L_63:
        /*0068*/ 	.byte	0x04, 0x17
        /*006a*/ 	.short	(.L_65 - .L_64)
.L_64:
        /*006c*/ 	.word	0x00000000
        /*0070*/ 	.short	0x0000
        /*0072*/ 	.short	0x0000
        /*0074*/ 	.byte	0x00, 0xf0, 0x11, 0x00


	//----- nvinfo : EIATTR_SPARSE_MMA_MASK
	.align		4
.L_65:
        /*0078*/ 	.byte	0x03, 0x50
        /*007a*/ 	.short	0x0000


	//----- nvinfo : EIATTR_MAXREG_COUNT
	.align		4
        /*007c*/ 	.byte	0x03, 0x1b
        /*007e*/ 	.short	0x00ff


	//----- nvinfo : EIATTR_MERCURY_ISA_VERSION
	.align		4
        /*0080*/ 	.byte	0x03, 0x5f
        /*0082*/ 	.short	0x0101


	//----- nvinfo : EIATTR_VRC_CTA_INIT_COUNT
	.align		4
        /*0084*/ 	.byte	0x02, 0x4a
	.zero		1
	.zero		1


	//----- nvinfo : EIATTR_EXIT_INSTR_OFFSETS
	.align		4
        /*0088*/ 	.byte	0x04, 0x1c
        /*008a*/ 	.short	(.L_67 - .L_66)


	//   ....[0]....
.L_66:
        /*008c*/ 	.word	0x00000070


	//   ....[1]....
        /*0090*/ 	.word	0x000001b0


	//----- nvinfo : EIATTR_CBANK_PARAM_SIZE
	.align		4
.L_67:
        /*0094*/ 	.byte	0x03, 0x19
        /*0096*/ 	.short	0x0038


	//----- nvinfo : EIATTR_PARAM_CBANK
	.align		4
        /*0098*/ 	.byte	0x04, 0x0a
        /*009a*/ 	.short	(.L_69 - .L_68)
	.align		4
.L_68:
        /*009c*/ 	.word	index@(.nv.constant0._Z23generateInitialPositioniP6float2S0_S0_S0_S0_S0_)
        /*00a0*/ 	.short	0x0380
        /*00a2*/ 	.short	0x0038


	//----- nvinfo : EIATTR_SW_WAR
	.align		4
.L_69:
        /*00a4*/ 	.byte	0x04, 0x36
        /*00a6*/ 	.short	(.L_71 - .L_70)
.L_70:
        /*00a8*/ 	.word	0x00000008
.L_71:


//--------------------- .nv.info._Z9updatePosiP6float2S0_ --------------------------
	.section	.nv.info._Z9updatePosiP6float2S0_,"",@"SHT_CUDA_INFO"
	.sectionflags	@""
	.align	4


	//----- nvinfo : EIATTR_CUDA_API_VERSION
	.align		4
        /*0000*/ 	.byte	0x04, 0x37
        /*0002*/ 	.short	(.L_73 - .L_72)
.L_72:
        /*0004*/ 	.word	0x00000082


	//----- nvinfo : EIATTR_KPARAM_INFO
	.align		4
.L_73:
        /*0008*/ 	.byte	0x04, 0x17
        /*000a*/ 	.short	(.L_75 - .L_74)
.L_74:
        /*000c*/ 	.word	0x00000000
        /*0010*/ 	.short	0x0002
        /*0012*/ 	.short	0x0010
        /*0014*/ 	.byte	0x00, 0xf5, 0x21, 0x00


	//----- nvinfo : EIATTR_KPARAM_INFO
	.align		4
.L_75:
        /*0018*/ 	.byte	0x04, 0x17
        /*001a*/ 	.short	(.L_77 - .L_76)
.L_76:
        /*001c*/ 	.word	0x00000000
        /*0020*/ 	.short	0x0001
        /*0022*/ 	.short	0x0008
        /*0024*/ 	.byte	0x00, 0xf5, 0x21, 0x00


	//----- nvinfo : EIATTR_KPARAM_INFO
	.align		4
.L_77:
        /*0028*/ 	.byte	0x04, 0x17
        /*002a*/ 	.short	(.L_79 - .L_78)
.L_78:
        /*002c*/ 	.word	0x00000000
        /*0030*/ 	.short	0x0000
        /*0032*/ 	.short	0x0000
        /*0034*/ 	.byte	0x00, 0xf0, 0x11, 0x00


	//----- nvinfo : EIATTR_SPARSE_MMA_MASK
	.align		4
.L_79:
        /*0038*/ 	.byte	0x03, 0x50
        /*003a*/ 	.short	0x0000


	//----- nvinfo : EIATTR_MAXREG_COUNT
	.align		4
        /*003c*/ 	.byte	0x03, 0x1b
        /*003e*/ 	.short	0x00ff


	//----- nvinfo : EIATTR_MERCURY_ISA_VERSION
	.align		4
        /*0040*/ 	.byte	0x03, 0x5f
        /*0042*/ 	.short	0x0101


	//----- nvinfo : EIATTR_VRC_CTA_INIT_COUNT
	.align		4
        /*0044*/ 	.byte	0x02, 0x4a
	.zero		1
	.zero		1


	//----- nvinfo : EIATTR_EXIT_INSTR_OFFSETS
	.align		4
        /*0048*/ 	.byte	0x04, 0x1c
        /*004a*/ 	.short	(.L_81 - .L_80)


	//   ....[0]....
.L_80:
        /*004c*/ 	.word	0x00000070


	//   ....[1]....
        /*0050*/ 	.word	0x00000200


	//----- nvinfo : EIATTR_CRS_STACK_SIZE
	.align		4
.L_81:
        /*0054*/ 	.byte	0x04, 0x1e
        /*0056*/ 	.short	(.L_83 - .L_82)
.L_82:
        /*0058*/ 	.word	0x00000000


	//----- nvinfo : EIATTR_CBANK_PARAM_SIZE
	.align		4
.L_83:
        /*005c*/ 	.byte	0x03, 0x19
        /*005e*/ 	.short	0x0018


	//----- nvinfo : EIATTR_PARAM_CBANK
	.align		4
        /*0060*/ 	.byte	0x04, 0x0a
        /*0062*/ 	.short	(.L_85 - .L_84)
	.align		4
.L_84:
        /*0064*/ 	.word	index@(.nv.constant0._Z9updatePosiP6float2S0_)
        /*0068*/ 	.short	0x0380
        /*006a*/ 	.short	0x0018


	//----- nvinfo : EIATTR_SW_WAR
	.align		4
.L_85:
        /*006c*/ 	.byte	0x04, 0x36
        /*006e*/ 	.short	(.L_87 - .L_86)
.L_86:
        /*0070*/ 	.word	0x00000008
.L_87:


//--------------------- .nv.callgraph             --------------------------
	.section	.nv.callgraph,"",@"SHT_CUDA_CALLGRAPH"
	.align	4
	.sectionentsize	8
	.align		4
        /*0000*/ 	.word	0x00000000
	.align		4
        /*0004*/ 	.word	0xffffffff
	.align		4
        /*0008*/ 	.word	0x00000000
	.align		4
        /*000c*/ 	.word	0xfffffffe
	.align		4
        /*0010*/ 	.word	0x00000000
	.align		4
        /*0014*/ 	.word	0xfffffffd
	.align		4
        /*0018*/ 	.word	0x00000000
	.align		4
        /*001c*/ 	.word	0xfffffffc


//--------------------- .text._Z6updatei6float2S_PS_S0_S0_S0_S0_S0_ --------------------------
	.section	.text._Z6updatei6float2S_PS_S0_S0_S0_S0_S0_,"ax",@progbits
	.align	128
        .global         _Z6updatei6float2S_PS_S0_S0_S0_S0_S0_
        .type           _Z6updatei6float2S_PS_S0_S0_S0_S0_S0_,@function
        .size           _Z6updatei6float2S_PS_S0_S0_S0_S0_S0_,(.L_x_124 - _Z6updatei6float2S_PS_S0_S0_S0_S0_S0_)
        .other          _Z6updatei6float2S_PS_S0_S0_S0_S0_S0_,@"STO_CUDA_ENTRY STV_DEFAULT"
_Z6updatei6float2S_PS_S0_S0_S0_S0_S0_:
.text._Z6updatei6float2S_PS_S0_S0_S0_S0_S0_:
[----:B------:R-:W-:Y:S01]  /*0000*/  LDC R1, c[0x0][0x37c] ;  /* 0x0000df00ff017b82 */ /* 0x000fe20000000800 */
[----:B------:R-:W0:Y:S07]  /*0010*/  S2R R3, SR_TID.X ;  /* 0x0000000000037919 */ /* 0x000e2e0000002100 */
[----:B------:R-:W0:Y:S01]  /*0020*/  S2UR UR4, SR_CTAID.X ;  /* 0x00000000000479c3 */ /* 0x000e220000002500 */
[----:B------:R-:W1:Y:S07]  /*0030*/  LDCU UR5, c[0x0][0x380] ;  /* 0x00007000ff0577ac */ /* 0x000e6e0008000800 */
[----:B------:R-:W0:Y:S02]  /*0040*/  LDC R8, c[0x0][0x360] ;  /* 0x0000d800ff087b82 */ /* 0x000e240000000800 */
[----:B0-----:R-:W-:-:S05]  /*0050*/  IMAD R8, R8, UR4, R3 ;  /* 0x0000000408087c24 */ /* 0x001fca000f8e0203 */
[----:B-1----:R-:W-:-:S13]  /*0060*/  ISETP.GE.AND P0, PT, R8, UR5, PT ;  /* 0x0000000508007c0c */ /* 0x002fda000bf06270 */
[----:B------:R-:W-:Y:S05]  /*0070*/  @P0 EXIT ;  /* 0x000000000000094d */ /* 0x000fea0003800000 */
[----:B------:R-:W0:Y:S01]  /*0080*/  LDC.64 R10, c[0x0][0x398] ;  /* 0x0000e600ff0a7b82 */ /* 0x000e220000000a00 */
[----:B------:R-:W1:Y:S01]  /*0090*/  LDCU.64 UR12, c[0x0][0x358] ;  /* 0x00006b00ff0c77ac */ /* 0x000e620008000a00 */
[----:B------:R-:W2:Y:S01]  /*00a0*/  LDCU.64 UR4, c[0x0][0x388] ;  /* 0x00007100ff0477ac */ /* 0x000ea20008000a00 */
[----:B0-----:R-:W-:-:S06]  /*00b0*/  IMAD.WIDE R10, R8, 0x8, R10 ;  /* 0x00000008080a7825 */ /* 0x001fcc00078e020a */
[----:B-1----:R-:W3:Y:S01]  /*00c0*/  LDG.E.64 R10, desc[UR12][R10.64] ;  /* 0x0000000c0a0a7981 */ /* 0x002ee2000c1e1b00 */
[----:B------:R-:W-:Y:S01]  /*00d0*/  BSSY.RECONVERGENT B0, `(.L_x_0) ;  /* 0x0000011000007945 */ /* 0x000fe20003800200 */
[C---:B---3--:R-:W-:Y:S01]  /*00e0*/  FMUL R0, R10.reuse, R10 ;  /* 0x0000000a0a007220 */ /* 0x048fe20000400000 */
[----:B--2---:R-:W-:Y:S01]  /*00f0*/  FADD R3, -R10, UR4 ;  /* 0x000000040a037e21 */ /* 0x004fe20008000100 */
[C---:B------:R-:W-:Y:S02]  /*0100*/  FADD R2, -R11.reuse, UR5 ;  /* 0x000000050b027e21 */ /* 0x040fe40008000100 */
[----:B------:R-:W-:-:S04]  /*0110*/  FFMA R6, R11, R11, R0 ;  /* 0x0000000b0b067223 */ /* 0x000fc80000000000 */
[----:B------:R0:W1:Y:S01]  /*0120*/  MUFU.RSQ R5, R6 ;  /* 0x0000000600057308 */ /* 0x0000620000001400 */
[----:B------:R-:W-:-:S04]  /*0130*/  IADD3 R0, PT, PT, R6, -0xd000000, RZ ;  /* 0xf300000006007810 */ /* 0x000fc80007ffe0ff */
[----:B------:R-:W-:-:S13]  /*0140*/  ISETP.GT.U32.AND P0, PT, R0, 0x727fffff, PT ;  /* 0x727fffff0000780c */ /* 0x000fda0003f04070 */
[----:B01----:R-:W-:Y:S05]  /*0150*/  @!P0 BRA `(.L_x_1) ;  /* 0x0000000000108947 */ /* 0x003fea0003800000 */
[----:B------:R-:W-:-:S07]  /*0160*/  MOV R0, 0x180 ;  /* 0x0000018000007802 */ /* 0x000fce0000000f00 */
[----:B------:R-:W-:Y:S05]  /*0170*/  CALL.REL.NOINC `($__internal_0_$__cuda_sm20_sqrt_rn_f32_slowpath) ;  /* 0x00000028005c7944 */ /* 0x000fea0003c00000 */
[----:B------:R-:W-:Y:S01]  /*0180*/  MOV R5, R26 ;  /* 0x0000001a00057202 */ /* 0x000fe20000000f00 */
[----:B------:R-:W-:Y:S06]  /*0190*/  BRA `(.L_x_2) ;  /* 0x0000000000107947 */ /* 0x000fec0003800000 */
.L_x_1:
[----:B------:R-:W-:Y:S01]  /*01a0*/  FMUL.FTZ R7, R6, R5 ;  /* 0x0000000506077220 */ /* 0x000fe20000410000 */
[----:B------:R-:W-:-:S03]  /*01b0*/  FMUL.FTZ R5, R5, 0.5 ;  /* 0x3f00000005057820 */ /* 0x000fc60000410000 */
[----:B------:R-:W-:-:S04]  /*01c0*/  FFMA R6, -R7, R7, R6 ;  /* 0x0000000707067223 */ /* 0x000fc80000000106 */
[----:B------:R-:W-:-:S07]  /*01d0*/  FFMA R5, R6, R5, R7 ;  /* 0x0000000506057223 */ /* 0x000fce0000000007 */
.L_x_2:
[----:B------:R-:W-:Y:S05]  /*01e0*/  BSYNC.RECONVERGENT B0 ;  /* 0x0000000000007941 */ /* 0x000fea0003800200 */
.L_x_0:
[----:B------:R-:W-:Y:S01]  /*01f0*/  FMUL R0, R2, R2 ;  /* 0x0000000202007220 */ /* 0x000fe20000400000 */
[----:B------:R-:W-:Y:S03]  /*0200*/  BSSY.RECONVERGENT B0, `(.L_x_3) ;  /* 0x000000e000007945 */ /* 0x000fe60003800200 */
        /* <DEDUP_REMOVED lines=9> */
.L_x_4:
[----:B------:R-:W-:Y:S01]  /*02a0*/  FMUL.FTZ R4, R6, R7 ;  /* 0x0000000706047220 */ /* 0x000fe20000410000 */
[----:B------:R-:W-:-:S03]  /*02b0*/  FMUL.FTZ R0, R7, 0.5 ;  /* 0x3f00000007007820 */ /* 0x000fc60000410000 */
[----:B------:R-:W-:-:S04]  /*02c0*/  FFMA R7, -R4, R4, R6 ;  /* 0x0000000404077223 */ /* 0x000fc80000000106 */
[----:B------:R-:W-:-:S07]  /*02d0*/  FFMA R4, R7, R0, R4 ;  /* 0x0000000007047223 */ /* 0x000fce0000000004 */
.L_x_5:
[----:B------:R-:W-:Y:S05]  /*02e0*/  BSYNC.RECONVERGENT B0 ;  /* 0x0000000000007941 */ /* 0x000fea0003800200 */
.L_x_3:
[----:B------:R-:W-:Y:S01]  /*02f0*/  FSETP.GT.AND P0, PT, R4, RZ, PT ;  /* 0x000000ff0400720b */ /* 0x000fe20003f04000 */
[----:B------:R-:W-:-:S12]  /*0300*/  BSSY.RECONVERGENT B2, `(.L_x_6) ;  /* 0x0000020000027945 */ /* 0x000fd80003800200 */
[----:B------:R-:W-:Y:S05]  /*0310*/  @!P0 BRA `(.L_x_7) ;  /* 0x0000000000788947 */ /* 0x000fea0003800000 */
[----:B------:R-:W0:Y:S01]  /*0320*/  MUFU.RCP R7, R4 ;  /* 0x0000000400077308 */ /* 0x000e220000001000 */
[----:B------:R-:W-:Y:S07]  /*0330*/  BSSY.RECONVERGENT B3, `(.L_x_8) ;  /* 0x000000c000037945 */ /* 0x000fee0003800200 */
[----:B------:R-:W1:Y:S01]  /*0340*/  FCHK P0, R3, R4 ;  /* 0x0000000403007302 */ /* 0x000e620000000000 */
[----:B0-----:R-:W-:-:S04]  /*0350*/  FFMA R0, R7, -R4, 1 ;  /* 0x3f80000007007423 */ /* 0x001fc80000000804 */
[----:B------:R-:W-:-:S04]  /*0360*/  FFMA R0, R7, R0, R7 ;  /* 0x0000000007007223 */ /* 0x000fc80000000007 */
[----:B------:R-:W-:-:S04]  /*0370*/  FFMA R7, R3, R0, RZ ;  /* 0x0000000003077223 */ /* 0x000fc800000000ff */
[----:B------:R-:W-:-:S04]  /*0380*/  FFMA R6, R7, -R4, R3 ;  /* 0x8000000407067223 */ /* 0x000fc80000000003 */
[----:B------:R-:W-:Y:S01]  /*0390*/  FFMA R0, R0, R6, R7 ;  /* 0x0000000600007223 */ /* 0x000fe20000000007 */
[----:B-1----:R-:W-:Y:S06]  /*03a0*/  @!P0 BRA `(.L_x_9) ;  /* 0x0000000000108947 */ /* 0x002fec0003800000 */
[----:B------:R-:W-:Y:S02]  /*03b0*/  MOV R23, R3 ;  /* 0x0000000300177202 */ /* 0x000fe40000000f00 */
[----:B------:R-:W-:Y:S02]  /*03c0*/  MOV R26, R4 ;  /* 0x00000004001a7202 */ /* 0x000fe40000000f00 */
[----:B------:R-:W-:-:S07]  /*03d0*/  MOV R6, 0x3f0 ;  /* 0x000003f000067802 */ /* 0x000fce0000000f00 */
[----:B------:R-:W-:Y:S05]  /*03e0*/  CALL.REL.NOINC `($__internal_1_$__cuda_sm3x_div_rn_noftz_f32_slowpath) ;  /* 0x00000028001c7944 */ /* 0x000fea0003c00000 */
.L_x_9:
[----:B------:R-:W-:Y:S05]  /*03f0*/  BSYNC.RECONVERGENT B3 ;  /* 0x0000000000037941 */ /* 0x000fea0003800200 */
.L_x_8:
[----:B------:R-:W0:Y:S01]  /*0400*/  MUFU.RCP R3, R4 ;  /* 0x0000000400037308 */ /* 0x000e220000001000 */
[----:B------:R-:W-:Y:S07]  /*0410*/  BSSY.RECONVERGENT B3, `(.L_x_10) ;  /* 0x000000d000037945 */ /* 0x000fee0003800200 */
[----:B------:R-:W1:Y:S01]  /*0420*/  FCHK P0, R2, R4 ;  /* 0x0000000402007302 */ /* 0x000e620000000000 */
[----:B0-----:R-:W-:-:S04]  /*0430*/  FFMA R6, R3, -R4, 1 ;  /* 0x3f80000003067423 */ /* 0x001fc80000000804 */
[----:B------:R-:W-:Y:S01]  /*0440*/  FFMA R12, R3, R6, R3 ;  /* 0x00000006030c7223 */ /* 0x000fe20000000003 */
[----:B------:R-:W-:-:S03]  /*0450*/  MOV R3, R0 ;  /* 0x0000000000037202 */ /* 0x000fc60000000f00 */
        /* <DEDUP_REMOVED lines=8> */
.L_x_11:
[----:B------:R-:W-:Y:S05]  /*04e0*/  BSYNC.RECONVERGENT B3 ;  /* 0x0000000000037941 */ /* 0x000fea0003800200 */
.L_x_10:
[----:B------:R-:W-:-:S07]  /*04f0*/  MOV R2, R0 ;  /* 0x0000000000027202 */ /* 0x000fce0000000f00 */
.L_x_7:
[----:B------:R-:W-:Y:S05]  /*0500*/  BSYNC.RECONVERGENT B2 ;  /* 0x0000000000027941 */ /* 0x000fea0003800200 */
.L_x_6:
[----:B------:R-:W-:Y:S01]  /*0510*/  FSETP.GEU.AND P0, PT, R5, 50, PT ;  /* 0x424800000500780b */ /* 0x000fe20003f0e000 */
[----:B------:R-:W-:-:S12]  /*0520*/  BSSY.RECONVERGENT B2, `(.L_x_12) ;  /* 0x0000023000027945 */ /* 0x000fd80003800200 */
[----:B------:R-:W-:Y:S05]  /*0530*/  @P0 BRA `(.L_x_13) ;  /* 0x0000000000840947 */ /* 0x000fea0003800000 */
[----:B------:R-:W-:Y:S02]  /*0540*/  HFMA2 R0, -RZ, RZ, 3.140625, 0 ;  /* 0x42480000ff007431 */ /* 0x000fe400000001ff */
[-C--:B------:R-:W-:Y:S01]  /*0550*/  FMUL R23, R3, R5.reuse ;  /* 0x0000000503177220 */ /* 0x080fe20000400000 */
[----:B------:R-:W-:Y:S01]  /*0560*/  IMAD.MOV.U32 R7, RZ, RZ, 0x3ca3d70a ;  /* 0x3ca3d70aff077424 */ /* 0x000fe200078e00ff */
[----:B------:R-:W-:Y:S01]  /*0570*/  BSSY.RECONVERGENT B3, `(.L_x_14) ;  /* 0x000000c000037945 */ /* 0x000fe20003800200 */
[----:B------:R-:W-:Y:S01]  /*0580*/  FMUL R2, R2, R5 ;  /* 0x0000000502027220 */ /* 0x000fe20000400000 */
[----:B------:R-:W0:Y:S01]  /*0590*/  FCHK P0, R23, 50 ;  /* 0x4248000017007902 */ /* 0x000e220000000000 */
[----:B------:R-:W-:-:S04]  /*05a0*/  FFMA R0, R7, -R0, 1 ;  /* 0x3f80000007007423 */ /* 0x000fc80000000800 */
[----:B------:R-:W-:-:S04]  /*05b0*/  FFMA R0, R0, R7, 0.019999999552965164185 ;  /* 0x3ca3d70a00007423 */ /* 0x000fc80000000007 */
[----:B------:R-:W-:-:S04]  /*05c0*/  FFMA R3, R23, R0, RZ ;  /* 0x0000000017037223 */ /* 0x000fc800000000ff */
[----:B------:R-:W-:-:S04]  /*05d0*/  FFMA R4, R3, -50, R23 ;  /* 0xc248000003047823 */ /* 0x000fc80000000017 */
[----:B------:R-:W-:Y:S01]  /*05e0*/  FFMA R0, R0, R4, R3 ;  /* 0x0000000400007223 */ /* 0x000fe20000000003 */
[----:B0-----:R-:W-:Y:S06]  /*05f0*/  @!P0 BRA `(.L_x_15) ;  /* 0x00000000000c8947 */ /* 0x001fec0003800000 */
[----:B------:R-:W-:Y:S02]  /*0600*/  MOV R26, 0x42480000 ;  /* 0x42480000001a7802 */ /* 0x000fe40000000f00 */
[----:B------:R-:W-:-:S07]  /*0610*/  MOV R6, 0x630 ;  /* 0x0000063000067802 */ /* 0x000fce0000000f00 */
[----:B------:R-:W-:Y:S05]  /*0620*/  CALL.REL.NOINC `($__internal_1_$__cuda_sm3x_div_rn_noftz_f32_slowpath) ;  /* 0x00000024008c7944 */ /* 0x000fea0003c00000 */
.L_x_15:
[----:B------:R-:W-:Y:S05]  /*0630*/  BSYNC.RECONVERGENT B3 ;  /* 0x0000000000037941 */ /* 0x000fea0003800200 */
.L_x_14:
[----:B------:R-:W-:Y:S01]  /*0640*/  HFMA2 R4, -RZ, RZ, 3.140625, 0 ;  /* 0x42480000ff047431 */ /* 0x000fe200000001ff */
[----:B------:R-:W-:Y:S01]  /*0650*/  MOV R3, 0x3ca3d70a ;  /* 0x3ca3d70a00037802 */ /* 0x000fe20000000f00 */
[----:B------:R-:W0:Y:S01]  /*0660*/  FCHK P0, R2, 50 ;  /* 0x4248000002007902 */ /* 0x000e220000000000 */
[----:B------:R-:W-:Y:S03]  /*0670*/  BSSY.RECONVERGENT B3, `(.L_x_16) ;  /* 0x000000c000037945 */ /* 0x000fe60003800200 */
[----:B------:R-:W-:-:S04]  /*0680*/  FFMA R4, R3, -R4, 1 ;  /* 0x3f80000003047423 */ /* 0x000fc80000000804 */
[----:B------:R-:W-:Y:S01]  /*0690*/  FFMA R6, R4, R3, 0.019999999552965164185 ;  /* 0x3ca3d70a04067423 */ /* 0x000fe20000000003 */
[----:B------:R-:W-:-:S03]  /*06a0*/  MOV R3, R0 ;  /* 0x0000000000037202 */ /* 0x000fc60000000f00 */
[----:B------:R-:W-:-:S04]  /*06b0*/  FFMA R5, R2, R6, RZ ;  /* 0x0000000602057223 */ /* 0x000fc800000000ff */
[----:B------:R-:W-:-:S04]  /*06c0*/  FFMA R4, R5, -50, R2 ;  /* 0xc248000005047823 */ /* 0x000fc80000000002 */
[----:B------:R-:W-:Y:S01]  /*06d0*/  FFMA R0, R6, R4, R5 ;  /* 0x0000000406007223 */ /* 0x000fe20000000005 */
[----:B0-----:R-:W-:Y:S06]  /*06e0*/  @!P0 BRA `(.L_x_17) ;  /* 0x0000000000108947 */ /* 0x001fec0003800000 */
[----:B------:R-:W-:Y:S02]  /*06f0*/  MOV R23, R2 ;  /* 0x0000000200177202 */ /* 0x000fe40000000f00 */
[----:B------:R-:W-:Y:S02]  /*0700*/  MOV R26, 0x42480000 ;  /* 0x42480000001a7802 */ /* 0x000fe40000000f00 */
[----:B------:R-:W-:-:S07]  /*0710*/  MOV R6, 0x730 ;  /* 0x0000073000067802 */ /* 0x000fce0000000f00 */
[----:B------:R-:W-:Y:S05]  /*0720*/  CALL.REL.NOINC `($__internal_1_$__cuda_sm3x_div_rn_noftz_f32_slowpath) ;  /* 0x00000024004c7944 */ /* 0x000fea0003c00000 */
.L_x_17:
[----:B------:R-:W-:Y:S05]  /*0730*/  BSYNC.RECONVERGENT B3 ;  /* 0x0000000000037941 */ /* 0x000fea0003800200 */
.L_x_16:
[----:B------:R-:W-:-:S07]  /*0740*/  MOV R2, R0 ;  /* 0x0000000000027202 */ /* 0x000fce0000000f00 */
.L_x_13:
[----:B------:R-:W-:Y:S05]  /*0750*/  BSYNC.RECONVERGENT B2 ;  /* 0x0000000000027941 */ /* 0x000fea0003800200 */
.L_x_12:
[----:B------:R-:W0:Y:S01]  /*0760*/  LDC.64 R4, c[0x0][0x3a0] ;  /* 0x0000e800ff047b82 */ /* 0x000e220000000a00 */
[----:B------:R-:W1:Y:S01]  /*0770*/  LDCU UR6, c[0x0][0x380] ;  /* 0x00007000ff0677ac */ /* 0x000e620008000800 */
[----:B0-----:R-:W-:-:S05]  /*0780*/  IMAD.WIDE R8, R8, 0x8, R4 ;  /* 0x0000000808087825 */ /* 0x001fca00078e0204 */
[----:B------:R0:W5:Y:S01]  /*0790*/  LDG.E.64 R12, desc[UR12][R8.64] ;  /* 0x0000000c080c7981 */ /* 0x000162000c1e1b00 */
[----:B-1----:R-:W-:Y:S01]  /*07a0*/  UISETP.GE.AND UP0, UPT, UR6, 0x1, UPT ;  /* 0x000000010600788c */ /* 0x002fe2000bf06270 */
[----:B------:R-:W-:-:S08]  /*07b0*/  CS2R R24, SRZ ;  /* 0x0000000000187805 */ /* 0x000fd0000001ff00 */
[----:B0-----:R-:W-:Y:S05]  /*07c0*/  BRA.U !UP0, `(.L_x_18) ;  /* 0x00000015086c7547 */ /* 0x001fea000b800000 */
[----:B------:R-:W-:Y:S01]  /*07d0*/  UISETP.NE.AND UP0, UPT, UR6, 0x1, UPT ;  /* 0x000000010600788c */ /* 0x000fe2000bf05270 */
[----:B------:R-:W-:Y:S01]  /*07e0*/  CS2R R24, SRZ ;  /* 0x0000000000187805 */ /* 0x000fe2000001ff00 */
[----:B------:R-:W-:Y:S01]  /*07f0*/  UMOV UR4, URZ ;  /* 0x000000ff00047c82 */ /* 0x000fe20008000000 */
[----:B------:R-:W-:-:S06]  /*0800*/  UMOV UR5, URZ ;  /* 0x000000ff00057c82 */ /* 0x000fcc0008000000 */
[----:B------:R-:W-:Y:S05]  /*0810*/  BRA.U !UP0, `(.L_x_19) ;  /* 0x0000000d087c7547 */ /* 0x000fea000b800000 */
[----:B------:R-:W0:Y:S01]  /*0820*/  LDCU.64 UR8, c[0x0][0x3a0] ;  /* 0x00007400ff0877ac */ /* 0x000e220008000a00 */
[----:B------:R-:W-:Y:S01]  /*0830*/  HFMA2 R25, -RZ, RZ, 0, 0 ;  /* 0x00000000ff197431 */ /* 0x000fe200000001ff */
[----:B------:R-:W1:Y:S01]  /*0840*/  LDCU.64 UR10, c[0x0][0x398] ;  /* 0x00007300ff0a77ac */ /* 0x000e620008000a00 */
[----:B------:R-:W-:Y:S02]  /*0850*/  ULOP3.LUT UR4, UR6, 0x7ffffffe, URZ, 0xc0, !UPT ;  /* 0x7ffffffe06047892 */ /* 0x000fe4000f8ec0ff */
[----:B0-----:R-:W-:Y:S02]  /*0860*/  UIADD3 UR7, UP0, UPT, UR8, 0x8, URZ ;  /* 0x0000000808077890 */ /* 0x001fe4000ff1e0ff */
[----:B-1----:R-:W-:Y:S02]  /*0870*/  UIADD3 UR5, UP1, UPT, UR10, 0x8, URZ ;  /* 0x000000080a057890 */ /* 0x002fe4000ff3e0ff */
[----:B------:R-:W-:Y:S02]  /*0880*/  UIADD3.X UR8, UPT, UPT, URZ, UR9, URZ, UP0, !UPT ;  /* 0x00000009ff087290 */ /* 0x000fe400087fe4ff */
[----:B------:R-:W-:Y:S01]  /*0890*/  IMAD.U32 R16, RZ, RZ, UR7 ;  /* 0x00000007ff107e24 */ /* 0x000fe2000f8e00ff */
[----:B------:R-:W-:Y:S01]  /*08a0*/  UIADD3.X UR6, UPT, UPT, URZ, UR11, URZ, UP1, !UPT ;  /* 0x0000000bff067290 */ /* 0x000fe20008ffe4ff */
[----:B------:R-:W-:Y:S01]  /*08b0*/  MOV R14, UR5 ;  /* 0x00000005000e7c02 */ /* 0x000fe20008000f00 */
[----:B------:R-:W-:Y:S01]  /*08c0*/  UIADD3 UR9, UPT, UPT, -UR4, URZ, URZ ;  /* 0x000000ff04097290 */ /* 0x000fe2000fffe1ff */
[----:B------:R-:W-:-:S03]  /*08d0*/  MOV R17, UR8 ;  /* 0x0000000800117c02 */ /* 0x000fc60008000f00 */
[----:B------:R-:W-:-:S08]  /*08e0*/  MOV R15, UR6 ;  /* 0x00000006000f7c02 */ /* 0x000fd00008000f00 */
.L_x_54:
[----:B------:R-:W2:Y:S01]  /*08f0*/  LDG.E.64 R6, desc[UR12][R14.64+-0x8] ;  /* 0xfffff80c0e067981 */ /* 0x000ea2000c1e1b00 */
[----:B------:R-:W-:Y:S01]  /*0900*/  UIADD3 UR9, UPT, UPT, UR9, 0x2, URZ ;  /* 0x0000000209097890 */ /* 0x000fe2000fffe0ff */
[----:B------:R-:W-:Y:S04]  /*0910*/  BSSY.RECONVERGENT B2, `(.L_x_20) ;  /* 0x0000063000027945 */ /* 0x000fe80003800200 */
[----:B------:R-:W-:Y:S01]  /*0920*/  BSSY.RELIABLE B0, `(.L_x_21) ;  /* 0x000000a000007945 */ /* 0x000fe20003800100 */
[----:B------:R-:W-:Y:S01]  /*0930*/  UISETP.NE.AND UP0, UPT, UR9, URZ, UPT ;  /* 0x000000ff0900728c */ /* 0x000fe2000bf05270 */
[----:B--2---:R-:W-:-:S04]  /*0940*/  FSETP.NEU.AND P0, PT, R11, R7, PT ;  /* 0x000000070b00720b */ /* 0x004fc80003f0d000 */
[----:B------:R-:W-:-:S13]  /*0950*/  FSETP.NEU.OR P0, PT, R10, R6, P0 ;  /* 0x000000060a00720b */ /* 0x000fda000070d400 */
[----:B------:R-:W-:Y:S05]  /*0960*/  @P0 BRA `(.L_x_22) ;  /* 0x0000000000140947 */ /* 0x000fea0003800000 */
[----:B------:R-:W2:Y:S02]  /*0970*/  LDG.E.64 R4, desc[UR12][R16.64+-0x8] ;  /* 0xfffff80c10047981 */ /* 0x000ea4000c1e1b00 */
[----:B--2--5:R-:W-:Y:S02]  /*0980*/  FSETP.NEU.AND P0, PT, R13, R5, PT ;  /* 0x000000050d00720b */ /* 0x024fe40003f0d000 */
[----:B------:R-:W-:-:S13]  /*0990*/  FSETP.EQ.AND P1, PT, R12, R4, PT ;  /* 0x000000040c00720b */ /* 0x000fda0003f22000 */
[----:B------:R-:W-:Y:S05]  /*09a0*/  @!P0 BREAK.RELIABLE P1, B0 ;  /* 0x0000000000008942 */ /* 0x000fea0000800100 */
[----:B------:R-:W-:Y:S05]  /*09b0*/  @!P0 BRA P1, `(.L_x_23) ;  /* 0x0000000400608947 */ /* 0x000fea0000800000 */
.L_x_22:
[----:B------:R-:W-:Y:S05]  /*09c0*/  BSYNC.RELIABLE B0 ;  /* 0x0000000000007941 */ /* 0x000fea0003800100 */
.L_x_21:
[----:B------:R-:W-:Y:S01]  /*09d0*/  FADD R5, R11, -R7 ;  /* 0x800000070b057221 */ /* 0x000fe20000000000 */
[----:B------:R-:W-:Y:S01]  /*09e0*/  FADD R4, R10, -R6 ;  /* 0x800000060a047221 */ /* 0x000fe20000000000 */
[----:B------:R-:W-:Y:S02]  /*09f0*/  BSSY.RECONVERGENT B0, `(.L_x_24) ;  /* 0x000000e000007945 */ /* 0x000fe40003800200 */
[----:B------:R-:W-:-:S04]  /*0a00*/  FMUL R7, R5, R5 ;  /* 0x0000000505077220 */ /* 0x000fc80000400000 */
[----:B------:R-:W-:-:S04]  /*0a10*/  FFMA R6, R4, R4, R7 ;  /* 0x0000000404067223 */ /* 0x000fc80000000007 */
[----:B------:R0:W1:Y:S01]  /*0a20*/  MUFU.RSQ R7, R6 ;  /* 0x0000000600077308 */ /* 0x0000620000001400 */
[----:B------:R-:W-:-:S04]  /*0a30*/  IADD3 R0, PT, PT, R6, -0xd000000, RZ ;  /* 0xf300000006007810 */ /* 0x000fc80007ffe0ff */
[----:B------:R-:W-:-:S13]  /*0a40*/  ISETP.GT.U32.AND P0, PT, R0, 0x727fffff, PT ;  /* 0x727fffff0000780c */ /* 0x000fda0003f04070 */
[----:B01----:R-:W-:Y:S05]  /*0a50*/  @!P0 BRA `(.L_x_25) ;  /* 0x00000000000c8947 */ /* 0x003fea0003800000 */
[----:B------:R-:W-:-:S07]  /*0a60*/  MOV R0, 0xa80 ;  /* 0x00000a8000007802 */ /* 0x000fce0000000f00 */
[----:B-----5:R-:W-:Y:S05]  /*0a70*/  CALL.REL.NOINC `($__internal_0_$__cuda_sm20_sqrt_rn_f32_slowpath) ;  /* 0x00000020001c7944 */ /* 0x020fea0003c00000 */
[----:B------:R-:W-:Y:S05]  /*0a80*/  BRA `(.L_x_26) ;  /* 0x0000000000107947 */ /* 0x000fea0003800000 */
.L_x_25:
[----:B------:R-:W-:Y:S01]  /*0a90*/  FMUL.FTZ R26, R6, R7 ;  /* 0x00000007061a7220 */ /* 0x000fe20000410000 */
[----:B------:R-:W-:-:S03]  /*0aa0*/  FMUL.FTZ R0, R7, 0.5 ;  /* 0x3f00000007007820 */ /* 0x000fc60000410000 */
[----:B------:R-:W-:-:S04]  /*0ab0*/  FFMA R7, -R26, R26, R6 ;  /* 0x0000001a1a077223 */ /* 0x000fc80000000106 */
[----:B------:R-:W-:-:S07]  /*0ac0*/  FFMA R26, R7, R0, R26 ;  /* 0x00000000071a7223 */ /* 0x000fce000000001a */
.L_x_26:
[----:B------:R-:W-:Y:S05]  /*0ad0*/  BSYNC.RECONVERGENT B0 ;  /* 0x0000000000007941 */ /* 0x000fea0003800200 */
.L_x_24:
[----:B------:R-:W-:-:S04]  /*0ae0*/  FSETP.GEU.AND P0, PT, R26, 10, PT ;  /* 0x412000001a00780b */ /* 0x000fc80003f0e000 */
[----:B------:R-:W-:-:S13]  /*0af0*/  FSETP.GT.OR P0, PT, R26, 8, P0 ;  /* 0x410000001a00780b */ /* 0x000fda0000704400 */
[----:B------:R-:W-:Y:S05]  /*0b00*/  @P0 BRA `(.L_x_23) ;  /* 0x00000004000c0947 */ /* 0x000fea0003800000 */
        /* <DEDUP_REMOVED lines=13> */
[----:B------:R-:W-:-:S07]  /*0be0*/  MOV R6, 0xc00 ;  /* 0x00000c0000067802 */ /* 0x000fce0000000f00 */
[----:B-----5:R-:W-:Y:S05]  /*0bf0*/  CALL.REL.NOINC `($__internal_1_$__cuda_sm3x_div_rn_noftz_f32_slowpath) ;  /* 0x0000002000187944 */ /* 0x020fea0003c00000 */
.L_x_30:
[----:B------:R-:W-:Y:S05]  /*0c00*/  BSYNC.RECONVERGENT B4 ;  /* 0x0000000000047941 */ /* 0x000fea0003800200 */
.L_x_29:
        /* <DEDUP_REMOVED lines=11> */
[----:B------:R-:W-:-:S07]  /*0cc0*/  MOV R6, 0xce0 ;  /* 0x00000ce000067802 */ /* 0x000fce0000000f00 */
[----:B-----5:R-:W-:Y:S05]  /*0cd0*/  CALL.REL.NOINC `($__internal_1_$__cuda_sm3x_div_rn_noftz_f32_slowpath) ;  /* 0x0000001c00e07944 */ /* 0x020fea0003c00000 */
.L_x_32:
[----:B------:R-:W-:Y:S05]  /*0ce0*/  BSYNC.RECONVERGENT B4 ;  /* 0x0000000000047941 */ /* 0x000fea0003800200 */
.L_x_31:
[----:B------:R-:W-:-:S07]  /*0cf0*/  MOV R5, R0 ;  /* 0x0000000000057202 */ /* 0x000fce0000000f00 */
.L_x_28:
[----:B------:R-:W-:Y:S05]  /*0d00*/  BSYNC.RECONVERGENT B3 ;  /* 0x0000000000037941 */ /* 0x000fea0003800200 */
.L_x_27:
[----:B------:R-:W-:Y:S02]  /*0d10*/  HFMA2 R7, -RZ, RZ, 1.44921875, -19.203125 ;  /* 0x3dcccccdff077431 */ /* 0x000fe400000001ff */
[----:B------:R-:W-:Y:S01]  /*0d20*/  FADD R26, -R26, 10 ;  /* 0x412000001a1a7421 */ /* 0x000fe20000000100 */
[----:B------:R-:W-:Y:S01]  /*0d30*/  MOV R0, 0x41200000 ;  /* 0x4120000000007802 */ /* 0x000fe20000000f00 */
[----:B------:R-:W-:Y:S02]  /*0d40*/  BSSY.RECONVERGENT B3, `(.L_x_33) ;  /* 0x000000e000037945 */ /* 0x000fe40003800200 */
[C---:B------:R-:W-:Y:S01]  /*0d50*/  FMUL R23, R26.reuse, R4 ;  /* 0x000000041a177220 */ /* 0x040fe20000400000 */
[----:B------:R-:W-:-:S03]  /*0d60*/  FMUL R5, R26, R5 ;  /* 0x000000051a057220 */ /* 0x000fc60000400000 */
[----:B------:R-:W0:Y:S01]  /*0d70*/  FCHK P0, R23, 10 ;  /* 0x4120000017007902 */ /* 0x000e220000000000 */
[----:B------:R-:W-:-:S04]  /*0d80*/  FFMA R0, R7, -R0, 1 ;  /* 0x3f80000007007423 */ /* 0x000fc80000000800 */
[----:B------:R-:W-:-:S04]  /*0d90*/  FFMA R0, R0, R7, 0.10000000149011611938 ;  /* 0x3dcccccd00007423 */ /* 0x000fc80000000007 */
[----:B------:R-:W-:-:S04]  /*0da0*/  FFMA R4, R23, R0, RZ ;  /* 0x0000000017047223 */ /* 0x000fc800000000ff */
[----:B------:R-:W-:-:S04]  /*0db0*/  FFMA R7, R4, -10, R23 ;  /* 0xc120000004077823 */ /* 0x000fc80000000017 */
[----:B------:R-:W-:Y:S01]  /*0dc0*/  FFMA R4, R0, R7, R4 ;  /* 0x0000000700047223 */ /* 0x000fe20000000004 */
[----:B0-----:R-:W-:Y:S06]  /*0dd0*/  @!P0 BRA `(.L_x_34) ;  /* 0x0000000000108947 */ /* 0x001fec0003800000 */
[----:B------:R-:W-:Y:S01]  /*0de0*/  IMAD.MOV.U32 R26, RZ, RZ, 0x41200000 ;  /* 0x41200000ff1a7424 */ /* 0x000fe200078e00ff */
[----:B------:R-:W-:-:S07]  /*0df0*/  MOV R6, 0xe10 ;  /* 0x00000e1000067802 */ /* 0x000fce0000000f00 */
[----:B-----5:R-:W-:Y:S05]  /*0e00*/  CALL.REL.NOINC `($__internal_1_$__cuda_sm3x_div_rn_noftz_f32_slowpath) ;  /* 0x0000001c00947944 */ /* 0x020fea0003c00000 */
[----:B------:R-:W-:-:S07]  /*0e10*/  MOV R4, R0 ;  /* 0x0000000000047202 */ /* 0x000fce0000000f00 */
.L_x_34:
[----:B------:R-:W-:Y:S05]  /*0e20*/  BSYNC.RECONVERGENT B3 ;  /* 0x0000000000037941 */ /* 0x000fea0003800200 */
.L_x_33:
[----:B------:R-:W-:Y:S01]  /*0e30*/  HFMA2 R0, -RZ, RZ, 1.44921875, -19.203125 ;  /* 0x3dcccccdff007431 */ /* 0x000fe200000001ff */
[----:B------:R-:W-:Y:S01]  /*0e40*/  MOV R7, 0x41200000 ;  /* 0x4120000000077802 */ /* 0x000fe20000000f00 */
[----:B------:R-:W0:Y:S01]  /*0e50*/  FCHK P0, R5, 10 ;  /* 0x4120000005007902 */ /* 0x000e220000000000 */
[----:B------:R-:W-:Y:S03]  /*0e60*/  BSSY.RECONVERGENT B3, `(.L_x_35) ;  /* 0x000000b000037945 */ /* 0x000fe60003800200 */
[----:B------:R-:W-:-:S04]  /*0e70*/  FFMA R7, R0, -R7, 1 ;  /* 0x3f80000000077423 */ /* 0x000fc80000000807 */
[----:B------:R-:W-:-:S04]  /*0e80*/  FFMA R19, R7, R0, 0.10000000149011611938 ;  /* 0x3dcccccd07137423 */ /* 0x000fc80000000000 */
[----:B------:R-:W-:-:S04]  /*0e90*/  FFMA R0, R5, R19, RZ ;  /* 0x0000001305007223 */ /* 0x000fc800000000ff */
[----:B------:R-:W-:-:S04]  /*0ea0*/  FFMA R7, R0, -10, R5 ;  /* 0xc120000000077823 */ /* 0x000fc80000000005 */
[----:B------:R-:W-:Y:S01]  /*0eb0*/  FFMA R0, R19, R7, R0 ;  /* 0x0000000713007223 */ /* 0x000fe20000000000 */
[----:B0-----:R-:W-:Y:S06]  /*0ec0*/  @!P0 BRA `(.L_x_36) ;  /* 0x0000000000108947 */ /* 0x001fec0003800000 */
[----:B------:R-:W-:Y:S02]  /*0ed0*/  MOV R23, R5 ;  /* 0x0000000500177202 */ /* 0x000fe40000000f00 */
[----:B------:R-:W-:Y:S02]  /*0ee0*/  MOV R26, 0x41200000 ;  /* 0x41200000001a7802 */ /* 0x000fe40000000f00 */
[----:B------:R-:W-:-:S07]  /*0ef0*/  MOV R6, 0xf10 ;  /* 0x00000f1000067802 */ /* 0x000fce0000000f00 */
[----:B-----5:R-:W-:Y:S05]  /*0f00*/  CALL.REL.NOINC `($__internal_1_$__cuda_sm3x_div_rn_noftz_f32_slowpath) ;  /* 0x0000001c00547944 */ /* 0x020fea0003c00000 */
.L_x_36:
[----:B------:R-:W-:Y:S05]  /*0f10*/  BSYNC.RECONVERGENT B3 ;  /* 0x0000000000037941 */ /* 0x000fea0003800200 */
.L_x_35:
[----:B------:R-:W-:Y:S01]  /*0f20*/  FADD R25, R25, R4 ;  /* 0x0000000419197221 */ /* 0x000fe20000000000 */
[----:B------:R-:W-:-:S07]  /*0f30*/  FADD R24, R24, R0 ;  /* 0x0000000018187221 */ /* 0x000fce0000000000 */
.L_x_23:
[----:B------:R-:W-:Y:S05]  /*0f40*/  BSYNC.RECONVERGENT B2 ;  /* 0x0000000000027941 */ /* 0x000fea0003800200 */
.L_x_20:
[----:B------:R-:W-:Y:S05]  /*0f50*/  WARPSYNC.ALL ;  /* 0x0000000000007948 */ /* 0x000fea0003800000 */
[----:B------:R-:W2:Y:S01]  /*0f60*/  LDG.E.64 R6, desc[UR12][R14.64] ;  /* 0x0000000c0e067981 */ /* 0x000ea2000c1e1b00 */
[----:B------:R-:W-:Y:S04]  /*0f70*/  BSSY.RECONVERGENT B2, `(.L_x_37) ;  /* 0x0000062000027945 */ /* 0x000fe80003800200 */
[----:B------:R-:W-:Y:S01]  /*0f80*/  BSSY.RELIABLE B0, `(.L_x_38) ;  /* 0x0000009000007945 */ /* 0x000fe20003800100 */
        /* <DEDUP_REMOVED lines=8> */
.L_x_39:
[----:B------:R-:W-:Y:S05]  /*1010*/  BSYNC.RELIABLE B0 ;  /* 0x0000000000007941 */ /* 0x000fea0003800100 */
.L_x_38:
        /* <DEDUP_REMOVED lines=12> */
.L_x_42:
[----:B------:R-:W-:Y:S01]  /*10e0*/  FMUL.FTZ R26, R6, R7 ;  /* 0x00000007061a7220 */ /* 0x000fe20000410000 */
[----:B------:R-:W-:-:S03]  /*10f0*/  FMUL.FTZ R0, R7, 0.5 ;  /* 0x3f00000007007820 */ /* 0x000fc60000410000 */
[----:B------:R-:W-:-:S04]  /*1100*/  FFMA R7, -R26, R26, R6 ;  /* 0x0000001a1a077223 */ /* 0x000fc80000000106 */
[----:B------:R-:W-:-:S07]  /*1110*/  FFMA R26, R7, R0, R26 ;  /* 0x00000000071a7223 */ /* 0x000fce000000001a */
.L_x_43:
[----:B------:R-:W-:Y:S05]  /*1120*/  BSYNC.RECONVERGENT B0 ;  /* 0x0000000000007941 */ /* 0x000fea0003800200 */
.L_x_41:
        /* <DEDUP_REMOVED lines=18> */
.L_x_47:
[----:B------:R-:W-:Y:S05]  /*1250*/  BSYNC.RECONVERGENT B4 ;  /* 0x0000000000047941 */ /* 0x000fea0003800200 */
.L_x_46:
        /* <DEDUP_REMOVED lines=13> */
.L_x_49:
[----:B------:R-:W-:Y:S05]  /*1330*/  BSYNC.RECONVERGENT B4 ;  /* 0x0000000000047941 */ /* 0x000fea0003800200 */
.L_x_48:
[----:B------:R-:W-:-:S07]  /*1340*/  MOV R5, R0 ;  /* 0x0000000000057202 */ /* 0x000fce0000000f00 */
.L_x_45:
[----:B------:R-:W-:Y:S05]  /*1350*/  BSYNC.RECONVERGENT B3 ;  /* 0x0000000000037941 */ /* 0x000fea0003800200 */
.L_x_44:
[----:B------:R-:W-:Y:S02]  /*1360*/  HFMA2 R7, -RZ, RZ, 2.5625, 0 ;  /* 0x41200000ff077431 */ /* 0x000fe400000001ff */
[----:B------:R-:W-:Y:S01]  /*1370*/  FADD R26, -R26, 10 ;  /* 0x412000001a1a7421 */ /* 0x000fe20000000100 */
[----:B------:R-:W-:Y:S01]  /*1380*/  IMAD.MOV.U32 R0, RZ, RZ, 0x3dcccccd ;  /* 0x3dcccccdff007424 */ /* 0x000fe200078e00ff */
        /* <DEDUP_REMOVED lines=10> */
[----:B------:R-:W-:Y:S02]  /*1430*/  MOV R26, 0x41200000 ;  /* 0x41200000001a7802 */ /* 0x000fe40000000f00 */
[----:B------:R-:W-:-:S07]  /*1440*/  MOV R6, 0x1460 ;  /* 0x0000146000067802 */ /* 0x000fce0000000f00 */
[----:B-----5:R-:W-:Y:S05]  /*1450*/  CALL.REL.NOINC `($__internal_1_$__cuda_sm3x_div_rn_noftz_f32_slowpath) ;  /* 0x0000001800007944 */ /* 0x020fea0003c00000 */
[----:B------:R-:W-:-:S07]  /*1460*/  MOV R4, R0 ;  /* 0x0000000000047202 */ /* 0x000fce0000000f00 */
.L_x_51:
[----:B------:R-:W-:Y:S05]  /*1470*/  BSYNC.RECONVERGENT B3 ;  /* 0x0000000000037941 */ /* 0x000fea0003800200 */
.L_x_50:
        /* <DEDUP_REMOVED lines=14> */
.L_x_53:
[----:B------:R-:W-:Y:S05]  /*1560*/  BSYNC.RECONVERGENT B3 ;  /* 0x0000000000037941 */ /* 0x000fea0003800200 */
.L_x_52:
[----:B------:R-:W-:Y:S01]  /*1570*/  FADD R25, R25, R4 ;  /* 0x0000000419197221 */ /* 0x000fe20000000000 */
[----:B------:R-:W-:-:S07]  /*1580*/  FADD R24, R24, R0 ;  /* 0x0000000018187221 */ /* 0x000fce0000000000 */
.L_x_40:
[----:B------:R-:W-:Y:S05]  /*1590*/  BSYNC.RECONVERGENT B2 ;  /* 0x0000000000027941 */ /* 0x000fea0003800200 */
.L_x_37:
[----:B------:R-:W-:Y:S05]  /*15a0*/  WARPSYNC.ALL ;  /* 0x0000000000007948 */ /* 0x000fea0003800000 */
[----:B------:R-:W-:Y:S02]  /*15b0*/  IADD3 R16, P0, PT, R16, 0x10, RZ ;  /* 0x0000001010107810 */ /* 0x000fe40007f1e0ff */
[----:B------:R-:W-:Y:S02]  /*15c0*/  IADD3 R14, P1, PT, R14, 0x10, RZ ;  /* 0x000000100e0e7810 */ /* 0x000fe40007f3e0ff */
[----:B------:R-:W-:Y:S02]  /*15d0*/  IADD3.X R17, PT, PT, RZ, R17, RZ, P0, !PT ;  /* 0x00000011ff117210 */ /* 0x000fe400007fe4ff */
[----:B------:R-:W-:Y:S01]  /*15e0*/  IADD3.X R15, PT, PT, RZ, R15, RZ, P1, !PT ;  /* 0x0000000fff0f7210 */ /* 0x000fe20000ffe4ff */
[----:B------:R-:W-:Y:S08]  /*15f0*/  BRA.U UP0, `(.L_x_54) ;  /* 0xfffffff100bc7547 */ /* 0x000ff0000b83ffff */
[----:B------:R-:W-:-:S05]  /*1600*/  UMOV UR5, URZ ;  /* 0x000000ff00057c82 */ /* 0x000fca0008000000 */
.L_x_19:
[----:B------:R-:W0:Y:S02]  /*1610*/  LDCU UR6, c[0x0][0x380] ;  /* 0x00007000ff0677ac */ /* 0x000e240008000800 */
[----:B0-----:R-:W-:-:S04]  /*1620*/  ULOP3.LUT UR6, UR6, 0x1, URZ, 0xc0, !UPT ;  /* 0x0000000106067892 */ /* 0x001fc8000f8ec0ff */
[----:B------:R-:W-:-:S09]  /*1630*/  UISETP.NE.U32.AND UP0, UPT, UR6, 0x1, UPT ;  /* 0x000000010600788c */ /* 0x000fd2000bf05070 */
[----:B------:R-:W-:Y:S05]  /*1640*/  BRA.U UP0, `(.L_x_18) ;  /* 0x0000000500cc7547 */ /* 0x000fea000b800000 */
[----:B------:R-:W0:Y:S01]  /*1650*/  LDCU.64 UR8, c[0x0][0x398] ;  /* 0x00007300ff0877ac */ /* 0x000e220008000a00 */
[----:B------:R-:W-:Y:S02]  /*1660*/  USHF.L.U32 UR6, UR4, 0x3, URZ ;  /* 0x0000000304067899 */ /* 0x000fe400080006ff */
[----:B------:R-:W-:Y:S02]  /*1670*/  USHF.L.U64.HI UR7, UR4, 0x3, UR5 ;  /* 0x0000000304077899 */ /* 0x000fe40008010205 */
[----:B0-----:R-:W-:-:S04]  /*1680*/  UIADD3 UR4, UP0, UPT, UR6, UR8, URZ ;  /* 0x0000000806047290 */ /* 0x001fc8000ff1e0ff */
[----:B------:R-:W-:Y:S02]  /*1690*/  UIADD3.X UR5, UPT, UPT, UR7, UR9, URZ, UP0, !UPT ;  /* 0x0000000907057290 */ /* 0x000fe400087fe4ff */
[----:B------:R-:W-:-:S04]  /*16a0*/  MOV R4, UR4 ;  /* 0x0000000400047c02 */ /* 0x000fc80008000f00 */
[----:B------:R-:W-:-:S05]  /*16b0*/  IMAD.U32 R5, RZ, RZ, UR5 ;  /* 0x00000005ff057e24 */ /* 0x000fca000f8e00ff */
[----:B------:R-:W2:Y:S01]  /*16c0*/  LDG.E.64 R6, desc[UR12][R4.64] ;  /* 0x0000000c04067981 */ /* 0x000ea2000c1e1b00 */
[----:B------:R-:W0:Y:S01]  /*16d0*/  LDCU.64 UR4, c[0x0][0x3a0] ;  /* 0x00007400ff0477ac */ /* 0x000e220008000a00 */
[----:B------:R-:W-:Y:S04]  /*16e0*/  BSSY.RECONVERGENT B2, `(.L_x_18) ;  /* 0x0000069000027945 */ /* 0x000fe80003800200 */
[----:B------:R-:W-:Y:S01]  /*16f0*/  BSSY.RELIABLE B0, `(.L_x_55) ;  /* 0x000000d000007945 */ /* 0x000fe20003800100 */
[----:B0-----:R-:W-:-:S04]  /*1700*/  UIADD3 UR6, UP0, UPT, UR6, UR4, URZ ;  /* 0x0000000406067290 */ /* 0x001fc8000ff1e0ff */
[----:B------:R-:W-:Y:S01]  /*1710*/  UIADD3.X UR7, UPT, UPT, UR7, UR5, URZ, UP0, !UPT ;  /* 0x0000000507077290 */ /* 0x000fe200087fe4ff */
[----:B--2---:R-:W-:-:S04]  /*1720*/  FSETP.NEU.AND P0, PT, R11, R7, PT ;  /* 0x000000070b00720b */ /* 0x004fc80003f0d000 */
[----:B------:R-:W-:-:S13]  /*1730*/  FSETP.NEU.OR P0, PT, R10, R6, P0 ;  /* 0x000000060a00720b */ /* 0x000fda000070d400 */
[----:B------:R-:W-:Y:S05]  /*1740*/  @P0 BRA `(.L_x_56) ;  /* 0x00000000001c0947 */ /* 0x000fea0003800000 */
[----:B------:R-:W-:Y:S02]  /*1750*/  MOV R4, UR6 ;  /* 0x0000000600047c02 */ /* 0x000fe40008000f00 */
[----:B------:R-:W-:-:S06]  /*1760*/  MOV R5, UR7 ;  /* 0x0000000700057c02 */ /* 0x000fcc0008000f00 */
[----:B------:R-:W2:Y:S02]  /*1770*/  LDG.E.64 R4, desc[UR12][R4.64] ;  /* 0x0000000c04047981 */ /* 0x000ea4000c1e1b00 */
[----:B--2--5:R-:W-:Y:S02]  /*1780*/  FSETP.NEU.AND P0, PT, R13, R5, PT ;  /* 0x000000050d00720b */ /* 0x024fe40003f0d000 */
[----:B------:R-:W-:-:S13]  /*1790*/  FSETP.EQ.AND P1, PT, R12, R4, PT ;  /* 0x000000040c00720b */ /* 0x000fda0003f22000 */
[----:B------:R-:W-:Y:S05]  /*17a0*/  @!P0 BREAK.RELIABLE P1, B0 ;  /* 0x0000000000008942 */ /* 0x000fea0000800100 */
[----:B------:R-:W-:Y:S05]  /*17b0*/  @!P0 BRA P1, `(.L_x_57) ;  /* 0x00000004006c8947 */ /* 0x000fea0000800000 */
.L_x_56:
[----:B------:R-:W-:Y:S05]  /*17c0*/  BSYNC.RELIABLE B0 ;  /* 0x0000000000007941 */ /* 0x000fea0003800100 */
.L_x_55:
        /* <DEDUP_REMOVED lines=11> */
[----:B------:R-:W-:Y:S01]  /*1880*/  MOV R4, R26 ;  /* 0x0000001a00047202 */ /* 0x000fe20000000f00 */
[----:B------:R-:W-:Y:S06]  /*1890*/  BRA `(.L_x_60) ;  /* 0x0000000000107947 */ /* 0x000fec0003800000 */
.L_x_59:
[----:B------:R-:W-:Y:S01]  /*18a0*/  FMUL.FTZ R4, R6, R7 ;  /* 0x0000000706047220 */ /* 0x000fe20000410000 */
[----:B------:R-:W-:-:S03]  /*18b0*/  FMUL.FTZ R0, R7, 0.5 ;  /* 0x3f00000007007820 */ /* 0x000fc60000410000 */
[----:B------:R-:W-:-:S04]  /*18c0*/  FFMA R7, -R4, R4, R6 ;  /* 0x0000000404077223 */ /* 0x000fc80000000106 */
[----:B------:R-:W-:-:S07]  /*18d0*/  FFMA R4, R7, R0, R4 ;  /* 0x0000000007047223 */ /* 0x000fce0000000004 */
.L_x_60:
[----:B------:R-:W-:Y:S05]  /*18e0*/  BSYNC.RECONVERGENT B0 ;  /* 0x0000000000007941 */ /* 0x000fea0003800200 */
.L_x_58:
        /* <DEDUP_REMOVED lines=18> */
[----:B-----5:R-:W-:Y:S05]  /*1a10*/  CALL.REL.NOINC `($__internal_1_$__cuda_sm3x_div_rn_noftz_f32_slowpath) ;  /* 0x0000001000907944 */ /* 0x020fea0003c00000 */
.L_x_64:
[----:B------:R-:W-:Y:S05]  /*1a20*/  BSYNC.RECONVERGENT B4 ;  /* 0x0000000000047941 */ /* 0x000fea0003800200 */
.L_x_63:
        /* <DEDUP_REMOVED lines=14> */
.L_x_66:
[----:B------:R-:W-:Y:S05]  /*1b10*/  BSYNC.RECONVERGENT B4 ;  /* 0x0000000000047941 */ /* 0x000fea0003800200 */
.L_x_65:
[----:B------:R-:W-:-:S07]  /*1b20*/  MOV R11, R0 ;  /* 0x00000000000b7202 */ /* 0x000fce0000000f00 */
.L_x_62:
[----:B------:R-:W-:Y:S05]  /*1b30*/  BSYNC.RECONVERGENT B3 ;  /* 0x0000000000037941 */ /* 0x000fea0003800200 */
.L_x_61:
        /* <DEDUP_REMOVED lines=17> */
.L_x_68:
[----:B------:R-:W-:Y:S05]  /*1c50*/  BSYNC.RECONVERGENT B3 ;  /* 0x0000000000037941 */ /* 0x000fea0003800200 */
.L_x_67:
        /* <DEDUP_REMOVED lines=14> */
.L_x_70:
[----:B------:R-:W-:Y:S05]  /*1d40*/  BSYNC.RECONVERGENT B3 ;  /* 0x0000000000037941 */ /* 0x000fea0003800200 */
.L_x_69:
[----:B------:R-:W-:Y:S01]  /*1d50*/  FADD R25, R4, R25 ;  /* 0x0000001904197221 */ /* 0x000fe20000000000 */
[----:B------:R-:W-:-:S07]  /*1d60*/  FADD R24, R0, R24 ;  /* 0x0000001800187221 */ /* 0x000fce0000000000 */
.L_x_57:
[----:B------:R-:W-:Y:S05]  /*1d70*/  BSYNC.RECONVERGENT B2 ;  /* 0x0000000000027941 */ /* 0x000fea0003800200 */
.L_x_18:
        /* <DEDUP_REMOVED lines=11> */
.L_x_72:
[----:B------:R-:W-:Y:S01]  /*1e30*/  FMUL.FTZ R4, R6, R5 ;  /* 0x0000000506047220 */ /* 0x000fe20000410000 */
[----:B------:R-:W-:-:S03]  /*1e40*/  FMUL.FTZ R0, R5, 0.5 ;  /* 0x3f00000005007820 */ /* 0x000fc60000410000 */
[----:B------:R-:W-:-:S04]  /*1e50*/  FFMA R5, -R4, R4, R6 ;  /* 0x0000000404057223 */ /* 0x000fc80000000106 */
[----:B------:R-:W-:-:S07]  /*1e60*/  FFMA R4, R5, R0, R4 ;  /* 0x0000000005047223 */ /* 0x000fce0000000004 */
.L_x_73:
[----:B------:R-:W-:Y:S05]  /*1e70*/  BSYNC.RECONVERGENT B0 ;  /* 0x0000000000007941 */ /* 0x000fea0003800200 */
.L_x_71:
[----:B------:R-:W-:Y:S01]  /*1e80*/  FSETP.GT.AND P0, PT, R4, 1, PT ;  /* 0x3f8000000400780b */ /* 0x000fe20003f04000 */
        /* <DEDUP_REMOVED lines=11> */
[----:B------:R-:W-:Y:S01]  /*1f40*/  MOV R23, R25 ;  /* 0x0000001900177202 */ /* 0x000fe20000000f00 */
[----:B------:R-:W-:Y:S01]  /*1f50*/  IMAD.MOV.U32 R26, RZ, RZ, R4 ;  /* 0x000000ffff1a7224 */ /* 0x000fe200078e0004 */
[----:B------:R-:W-:-:S07]  /*1f60*/  MOV R6, 0x1f80 ;  /* 0x00001f8000067802 */ /* 0x000fce0000000f00 */
[----:B-----5:R-:W-:Y:S05]  /*1f70*/  CALL.REL.NOINC `($__internal_1_$__cuda_sm3x_div_rn_noftz_f32_slowpath) ;  /* 0x0000000c00387944 */ /* 0x020fea0003c00000 */
.L_x_77:
[----:B------:R-:W-:Y:S05]  /*1f80*/  BSYNC.RECONVERGENT B3 ;  /* 0x0000000000037941 */ /* 0x000fea0003800200 */
.L_x_76:
[----:B------:R-:W0:Y:S01]  /*1f90*/  MUFU.RCP R5, R4 ;  /* 0x0000000400057308 */ /* 0x000e220000001000 */
[----:B------:R-:W-:Y:S01]  /*1fa0*/  BSSY.RECONVERGENT B3, `(.L_x_78) ;  /* 0x000000d000037945 */ /* 0x000fe20003800200 */
[----:B------:R-:W-:-:S06]  /*1fb0*/  MOV R25, R0 ;  /* 0x0000000000197202 */ /* 0x000fcc0000000f00 */
        /* <DEDUP_REMOVED lines=11> */
.L_x_79:
[----:B------:R-:W-:Y:S05]  /*2070*/  BSYNC.RECONVERGENT B3 ;  /* 0x0000000000037941 */ /* 0x000fea0003800200 */
.L_x_78:
[----:B------:R-:W-:-:S07]  /*2080*/  MOV R24, R0 ;  /* 0x0000000000187202 */ /* 0x000fce0000000f00 */
.L_x_75:
[----:B------:R-:W-:Y:S05]  /*2090*/  BSYNC.RECONVERGENT B2 ;  /* 0x0000000000027941 */ /* 0x000fea0003800200 */
.L_x_74:
[----:B------:R-:W0:Y:S01]  /*20a0*/  LDC R6, c[0x0][0x390] ;  /* 0x0000e400ff067b82 */ /* 0x000e220000000800 */
[----:B------:R-:W-:Y:S01]  /*20b0*/  HFMA2 R5, -RZ, RZ, 1.57421875, -19.203125 ;  /* 0x3e4ccccdff057431 */ /* 0x000fe200000001ff */
[----:B------:R-:W-:-:S05]  /*20c0*/  MOV R0, 0x40a00000 ;  /* 0x40a0000000007802 */ /* 0x000fca0000000f00 */
[----:B------:R-:W-:-:S04]  /*20d0*/  FFMA R0, R5, -R0, 1 ;  /* 0x3f80000005007423 */ /* 0x000fc80000000800 */
[----:B------:R-:W-:Y:S01]  /*20e0*/  FFMA R0, R0, R5, 0.20000000298023223877 ;  /* 0x3e4ccccd00007423 */ /* 0x000fe20000000005 */
[----:B0-----:R-:W0:Y:S03]  /*20f0*/  FCHK P0, R6, 5 ;  /* 0x40a0000006007902 */ /* 0x001e260000000000 */
[----:B------:R-:W-:-:S04]  /*2100*/  FFMA R5, R0, R6, RZ ;  /* 0x0000000600057223 */ /* 0x000fc800000000ff */
[----:B------:R-:W-:-:S04]  /*2110*/  FFMA R4, R5, -5, R6 ;  /* 0xc0a0000005047823 */ /* 0x000fc80000000006 */
[----:B------:R-:W-:Y:S01]  /*2120*/  FFMA R4, R0, R4, R5 ;  /* 0x0000000400047223 */ /* 0x000fe20000000005 */
[----:B0-----:R-:W-:Y:S06]  /*2130*/  @!P0 BRA `(.L_x_80) ;  /* 0x0000000000188947 */ /* 0x001fec0003800000 */
[----:B------:R-:W0:Y:S01]  /*2140*/  LDCU UR4, c[0x0][0x390] ;  /* 0x00007200ff0477ac */ /* 0x000e220008000800 */
[----:B------:R-:W-:Y:S02]  /*2150*/  MOV R26, 0x40a00000 ;  /* 0x40a00000001a7802 */ /* 0x000fe40000000f00 */
[----:B------:R-:W-:Y:S02]  /*2160*/  MOV R6, 0x2190 ;  /* 0x0000219000067802 */ /* 0x000fe40000000f00 */
[----:B0-----:R-:W-:-:S07]  /*2170*/  MOV R23, UR4 ;  /* 0x0000000400177c02 */ /* 0x001fce0008000f00 */
[----:B-----5:R-:W-:Y:S05]  /*2180*/  CALL.REL.NOINC `($__internal_1_$__cuda_sm3x_div_rn_noftz_f32_slowpath) ;  /* 0x0000000800b47944 */ /* 0x020fea0003c00000 */
[----:B------:R-:W-:-:S07]  /*2190*/  MOV R4, R0 ;  /* 0x0000000000047202 */ /* 0x000fce0000000f00 */
.L_x_80:
[----:B------:R-:W0:Y:S01]  /*21a0*/  LDC R10, c[0x0][0x394] ;  /* 0x0000e500ff0a7b82 */ /* 0x000e220000000800 */
[----:B------:R-:W-:Y:S01]  /*21b0*/  MOV R0, 0x3e4ccccd ;  /* 0x3e4ccccd00007802 */ /* 0x000fe20000000f00 */
[----:B------:R-:W-:-:S04]  /*21c0*/  IMAD.MOV.U32 R5, RZ, RZ, 0x40a00000 ;  /* 0x40a00000ff057424 */ /* 0x000fc800078e00ff */
        /* <DEDUP_REMOVED lines=8> */
[----:B------:R-:W-:Y:S01]  /*2250*/  HFMA2 R26, -RZ, RZ, 2.3125, 0 ;  /* 0x40a00000ff1a7431 */ /* 0x000fe200000001ff */
[----:B------:R-:W-:Y:S02]  /*2260*/  MOV R6, 0x2290 ;  /* 0x0000229000067802 */ /* 0x000fe40000000f00 */
[----:B0-----:R-:W-:-:S07]  /*2270*/  MOV R23, UR4 ;  /* 0x0000000400177c02 */ /* 0x001fce0008000f00 */
[----:B-----5:R-:W-:Y:S05]  /*2280*/  CALL.REL.NOINC `($__internal_1_$__cuda_sm3x_div_rn_noftz_f32_slowpath) ;  /* 0x0000000800747944 */ /* 0x020fea0003c00000 */
.L_x_81:
[-C--:B------:R-:W-:Y:S01]  /*2290*/  FMUL R5, R0, R0.reuse ;  /* 0x0000000000057220 */ /* 0x080fe20000400000 */
[----:B------:R-:W-:Y:S01]  /*22a0*/  BSSY.RECONVERGENT B0, `(.L_x_82) ;  /* 0x0000010000007945 */ /* 0x000fe20003800200 */
[----:B------:R-:W-:Y:S02]  /*22b0*/  MOV R10, R0 ;  /* 0x00000000000a7202 */ /* 0x000fe40000000f00 */
[----:B------:R-:W-:-:S04]  /*22c0*/  FFMA R14, R4, R4, R5 ;  /* 0x00000004040e7223 */ /* 0x000fc80000000005 */
[----:B------:R0:W1:Y:S01]  /*22d0*/  MUFU.RSQ R7, R14 ;  /* 0x0000000e00077308 */ /* 0x0000620000001400 */
[----:B------:R-:W-:-:S04]  /*22e0*/  IADD3 R5, PT, PT, R14, -0xd000000, RZ ;  /* 0xf30000000e057810 */ /* 0x000fc80007ffe0ff */
[----:B------:R-:W-:-:S13]  /*22f0*/  ISETP.GT.U32.AND P0, PT, R5, 0x727fffff, PT ;  /* 0x727fffff0500780c */ /* 0x000fda0003f04070 */
[----:B01----:R-:W-:Y:S05]  /*2300*/  @!P0 BRA `(.L_x_83) ;  /* 0x0000000000148947 */ /* 0x003fea0003800000 */
[----:B------:R-:W-:Y:S02]  /*2310*/  MOV R6, R14 ;  /* 0x0000000e00067202 */ /* 0x000fe40000000f00 */
[----:B------:R-:W-:-:S07]  /*2320*/  MOV R0, 0x2340 ;  /* 0x0000234000007802 */ /* 0x000fce0000000f00 */
[----:B-----5:R-:W-:Y:S05]  /*2330*/  CALL.REL.NOINC `($__internal_0_$__cuda_sm20_sqrt_rn_f32_slowpath) ;  /* 0x0000000400ec7944 */ /* 0x020fea0003c00000 */
[----:B------:R-:W-:Y:S01]  /*2340*/  MOV R5, R26 ;  /* 0x0000001a00057202 */ /* 0x000fe20000000f00 */
[----:B------:R-:W-:Y:S06]  /*2350*/  BRA `(.L_x_84) ;  /* 0x0000000000107947 */ /* 0x000fec0003800000 */
.L_x_83:
[----:B------:R-:W-:Y:S01]  /*2360*/  FMUL.FTZ R5, R14, R7 ;  /* 0x000000070e057220 */ /* 0x000fe20000410000 */
[----:B------:R-:W-:-:S03]  /*2370*/  FMUL.FTZ R6, R7, 0.5 ;  /* 0x3f00000007067820 */ /* 0x000fc60000410000 */
[----:B------:R-:W-:-:S04]  /*2380*/  FFMA R0, -R5, R5, R14 ;  /* 0x0000000505007223 */ /* 0x000fc8000000010e */
[----:B------:R-:W-:-:S07]  /*2390*/  FFMA R5, R0, R6, R5 ;  /* 0x0000000600057223 */ /* 0x000fce0000000005 */
.L_x_84:
[----:B------:R-:W-:Y:S05]  /*23a0*/  BSYNC.RECONVERGENT B0 ;  /* 0x0000000000007941 */ /* 0x000fea0003800200 */
.L_x_82:
        /* <DEDUP_REMOVED lines=16> */
.L_x_88:
[----:B------:R-:W-:Y:S05]  /*24b0*/  BSYNC.RECONVERGENT B3 ;  /* 0x0000000000037941 */ /* 0x000fea0003800200 */
.L_x_87:
        /* <DEDUP_REMOVED lines=14> */
.L_x_90:
[----:B------:R-:W-:Y:S05]  /*25a0*/  BSYNC.RECONVERGENT B3 ;  /* 0x0000000000037941 */ /* 0x000fea0003800200 */
.L_x_89:
[----:B------:R-:W-:-:S07]  /*25b0*/  MOV R10, R0 ;  /* 0x00000000000a7202 */ /* 0x000fce0000000f00 */
.L_x_86:
[----:B------:R-:W-:Y:S05]  /*25c0*/  BSYNC.RECONVERGENT B2 ;  /* 0x0000000000027941 */ /* 0x000fea0003800200 */
.L_x_85:
[----:B-----5:R-:W-:Y:S01]  /*25d0*/  FADD R13, R13, R2 ;  /* 0x000000020d0d7221 */ /* 0x020fe20000000000 */
[----:B------:R-:W-:Y:S01]  /*25e0*/  FADD R12, R12, R3 ;  /* 0x000000030c0c7221 */ /* 0x000fe20000000000 */
[----:B------:R-:W-:Y:S02]  /*25f0*/  BSSY.RECONVERGENT B0, `(.L_x_91) ;  /* 0x0000013000007945 */ /* 0x000fe40003800200 */
[----:B------:R-:W-:Y:S01]  /*2600*/  FADD R13, R13, R24 ;  /* 0x000000180d0d7221 */ /* 0x000fe20000000000 */
[----:B------:R-:W-:-:S03]  /*2610*/  FADD R25, R12, R25 ;  /* 0x000000190c197221 */ /* 0x000fc60000000000 */
[----:B------:R-:W-:Y:S01]  /*2620*/  FADD R3, R13, R10 ;  /* 0x0000000a0d037221 */ /* 0x000fe20000000000 */
[----:B------:R-:W-:-:S03]  /*2630*/  FADD R2, R25, R4 ;  /* 0x0000000419027221 */ /* 0x000fc60000000000 */
[----:B------:R-:W-:-:S04]  /*2640*/  FMUL R5, R3, R3 ;  /* 0x0000000303057220 */ /* 0x000fc80000400000 */
        /* <DEDUP_REMOVED lines=9> */
.L_x_92:
[----:B------:R-:W-:Y:S01]  /*26e0*/  FMUL.FTZ R5, R6, R7 ;  /* 0x0000000706057220 */ /* 0x000fe20000410000 */
[----:B------:R-:W-:-:S03]  /*26f0*/  FMUL.FTZ R4, R7, 0.5 ;  /* 0x3f00000007047820 */ /* 0x000fc60000410000 */
[----:B------:R-:W-:-:S04]  /*2700*/  FFMA R0, -R5, R5, R6 ;  /* 0x0000000505007223 */ /* 0x000fc80000000106 */
[----:B------:R-:W-:-:S07]  /*2710*/  FFMA R5, R0, R4, R5 ;  /* 0x0000000400057223 */ /* 0x000fce0000000005 */
.L_x_93:
[----:B------:R-:W-:Y:S05]  /*2720*/  BSYNC.RECONVERGENT B0 ;  /* 0x0000000000007941 */ /* 0x000fea0003800200 */
.L_x_91:
        /* <DEDUP_REMOVED lines=16> */
[----:B------:R-:W-:-:S07]  /*2830*/  MOV R4, R0 ;  /* 0x0000000000047202 */ /* 0x000fce0000000f00 */
.L_x_97:
[----:B------:R-:W-:Y:S05]  /*2840*/  BSYNC.RECONVERGENT B3 ;  /* 0x0000000000037941 */ /* 0x000fea0003800200 */
.L_x_96:
        /* <DEDUP_REMOVED lines=13> */
.L_x_99:
[----:B------:R-:W-:Y:S05]  /*2920*/  BSYNC.RECONVERGENT B3 ;  /* 0x0000000000037941 */ /* 0x000fea0003800200 */
.L_x_98:
[----:B------:R-:W-:Y:S01]  /*2930*/  FMUL R2, R4, 50 ;  /* 0x4248000004027820 */ /* 0x000fe20000400000 */
[----:B------:R-:W-:-:S07]  /*2940*/  FMUL R3, R0, 50 ;  /* 0x4248000000037820 */ /* 0x000fce0000400000 */
.L_x_95:
[----:B------:R-:W-:Y:S05]  /*2950*/  BSYNC.RECONVERGENT B2 ;  /* 0x0000000000027941 */ /* 0x000fea0003800200 */
.L_x_94:
[----:B------:R-:W-:Y:S01]  /*2960*/  FMUL R5, R3, R3 ;  /* 0x0000000303057220 */ /* 0x000fe20000400000 */
[----:B------:R0:W-:Y:S01]  /*2970*/  STG.E.64 desc[UR12][R8.64], R2 ;  /* 0x0000000208007986 */ /* 0x0001e2000c101b0c */
[----:B------:R-:W-:Y:S02]  /*2980*/  BSSY.RECONVERGENT B0, `(.L_x_100) ;  /* 0x0000011000007945 */ /* 0x000fe40003800200 */
[----:B------:R-:W-:-:S04]  /*2990*/  FFMA R6, R2, R2, R5 ;  /* 0x0000000202067223 */ /* 0x000fc80000000005 */
[----:B------:R0:W1:Y:S01]  /*29a0*/  MUFU.RSQ R5, R6 ;  /* 0x0000000600057308 */ /* 0x0000620000001400 */
[----:B------:R-:W-:-:S04]  /*29b0*/  IADD3 R0, PT, PT, R6, -0xd000000, RZ ;  /* 0xf300000006007810 */ /* 0x000fc80007ffe0ff */
[----:B------:R-:W-:-:S13]  /*29c0*/  ISETP.GT.U32.AND P0, PT, R0, 0x727fffff, PT ;  /* 0x727fffff0000780c */ /* 0x000fda0003f04070 */
[----:B01----:R-:W-:Y:S05]  /*29d0*/  @!P0 BRA `(.L_x_101) ;  /* 0x0000000000188947 */ /* 0x003fea0003800000 */
[----:B------:R-:W-:Y:S01]  /*29e0*/  BSSY.RECONVERGENT B1, `(.L_x_102) ;  /* 0x0000003000017945 */ /* 0x000fe20003800200 */
[----:B------:R-:W-:-:S07]  /*29f0*/  MOV R0, 0x2a10 ;  /* 0x00002a1000007802 */ /* 0x000fce0000000f00 */
[----:B------:R-:W-:Y:S05]  /*2a00*/  CALL.REL.NOINC `($__internal_0_$__cuda_sm20_sqrt_rn_f32_slowpath) ;  /* 0x0000000000387944 */ /* 0x000fea0003c00000 */
[----:B------:R-:W-:Y:S05]  /*2a10*/  BSYNC.RECONVERGENT B1 ;  /* 0x0000000000017941 */ /* 0x000fea0003800200 */
.L_x_102:
[----:B------:R-:W-:Y:S01]  /*2a20*/  FSETP.GEU.AND P0, PT, R26, RZ, PT ;  /* 0x000000ff1a00720b */ /* 0x000fe20003f0e000 */
[----:B------:R-:W-:-:S12]  /*2a30*/  BRA `(.L_x_103) ;  /* 0x0000000000147947 */ /* 0x000fd80003800000 */
.L_x_101:
[----:B------:R-:W-:Y:S01]  /*2a40*/  FMUL.FTZ R0, R6, R5 ;  /* 0x0000000506007220 */ /* 0x000fe20000410000 */
[----:B------:R-:W-:-:S03]  /*2a50*/  FMUL.FTZ R4, R5, 0.5 ;  /* 0x3f00000005047820 */ /* 0x000fc60000410000 */
[----:B------:R-:W-:-:S04]  /*2a60*/  FFMA R5, -R0, R0, R6 ;  /* 0x0000000000057223 */ /* 0x000fc80000000106 */
[----:B------:R-:W-:-:S05]  /*2a70*/  FFMA R4, R5, R4, R0 ;  /* 0x0000000405047223 */ /* 0x000fca0000000000 */
[----:B------:R-:W-:-:S13]  /*2a80*/  FSETP.GEU.AND P0, PT, R4, RZ, PT ;  /* 0x000000ff0400720b */ /* 0x000fda0003f0e000 */
.L_x_103:
[----:B------:R-:W-:Y:S05]  /*2a90*/  BSYNC.RECONVERGENT B0 ;  /* 0x0000000000007941 */ /* 0x000fea0003800200 */
.L_x_100:
[----:B------:R-:W-:Y:S05]  /*2aa0*/  @P0 EXIT ;  /* 0x000000000000094d */ /* 0x000fea0003800000 */
[----:B------:R-:W-:Y:S01]  /*2ab0*/  FMUL R2, R2, 50 ;  /* 0x4248000002027820 */ /* 0x000fe20000400000 */
[----:B------:R-:W-:-:S05]  /*2ac0*/  FMUL R3, R3, 50 ;  /* 0x4248000003037820 */ /* 0x000fca0000400000 */
[----:B------:R-:W-:Y:S01]  /*2ad0*/  STG.E.64 desc[UR12][R8.64], R2 ;  /* 0x0000000208007986 */ /* 0x000fe2000c101b0c */
[----:B------:R-:W-:Y:S05]  /*2ae0*/  EXIT ;  /* 0x000000000000794d */ /* 0x000fea0003800000 */
        .weak           $__internal_0_$__cuda_sm20_sqrt_rn_f32_slowpath
        .type           $__internal_0_$__cuda_sm20_sqrt_rn_f32_slowpath,@function
        .size           $__internal_0_$__cuda_sm20_sqrt_rn_f32_slowpath,($__internal_1_$__cuda_sm3x_div_rn_noftz_f32_slowpath - $__internal_0_$__cuda_sm20_sqrt_rn_f32_slowpath)
$__internal_0_$__cuda_sm20_sqrt_rn_f32_slowpath:
[----:B------:R-:W-:-:S13]  /*2af0*/  LOP3.LUT P0, RZ, R6, 0x7fffffff, RZ, 0xc0, !PT ;  /* 0x7fffffff06ff7812 */ /* 0x000fda000780c0ff */
[----:B------:R-:W-:Y:S01]  /*2b00*/  @!P0 MOV R21, R6 ;  /* 0x0000000600158202 */ /* 0x000fe20000000f00 */
[----:B------:R-:W-:Y:S06]  /*2b10*/  @!P0 BRA `(.L_x_104) ;  /* 0x0000000000408947 */ /* 0x000fec0003800000 */
[----:B------:R-:W-:-:S13]  /*2b20*/  FSETP.GEU.FTZ.AND P0, PT, R6, RZ, PT ;  /* 0x000000ff0600720b */ /* 0x000fda0003f1e000 */
[----:B------:R-:W-:Y:S01]  /*2b30*/  @!P0 IMAD.MOV.U32 R21, RZ, RZ, 0x7fffffff ;  /* 0x7fffffffff158424 */ /* 0x000fe200078e00ff */
[----:B------:R-:W-:Y:S06]  /*2b40*/  @!P0 BRA `(.L_x_104) ;  /* 0x0000000000348947 */ /* 0x000fec0003800000 */
[----:B------:R-:W-:-:S13]  /*2b50*/  FSETP.GTU.FTZ.AND P0, PT, |R6|, +INF , PT ;  /* 0x7f8000000600780b */ /* 0x000fda0003f1c200 */
[----:B------:R-:W-:Y:S01]  /*2b60*/  @P0 FADD.FTZ R21, R6, 1 ;  /* 0x3f80000006150421 */ /* 0x000fe20000010000 */
[----:B------:R-:W-:Y:S06]  /*2b70*/  @P0 BRA `(.L_x_104) ;  /* 0x0000000000280947 */ /* 0x000fec0003800000 */
[----:B------:R-:W-:-:S13]  /*2b80*/  FSETP.NEU.FTZ.AND P0, PT, |R6|, +INF , PT ;  /* 0x7f8000000600780b */ /* 0x000fda0003f1d200 */
[----:B------:R-:W-:Y:S01]  /*2b90*/  @P0 FFMA R20, R6, 1.84467440737095516160e+19, RZ ;  /* 0x5f80000006140823 */ /* 0x000fe200000000ff */
[----:B------:R-:W-:-:S03]  /*2ba0*/  @!P0 MOV R21, R6 ;  /* 0x0000000600158202 */ /* 0x000fc60000000f00 */
[----:B------:R-:W0:Y:S02]  /*2bb0*/  @P0 MUFU.RSQ R7, R20 ;  /* 0x0000001400070308 */ /* 0x000e240000001400 */
[----:B0-----:R-:W-:Y:S01]  /*2bc0*/  @P0 FMUL.FTZ R19, R20, R7 ;  /* 0x0000000714130220 */ /* 0x001fe20000410000 */
[----:B------:R-:W-:-:S03]  /*2bd0*/  @P0 FMUL.FTZ R7, R7, 0.5 ;  /* 0x3f00000007070820 */ /* 0x000fc60000410000 */
[----:B------:R-:W-:-:S04]  /*2be0*/  @P0 FADD.FTZ R18, -R19, -RZ ;  /* 0x800000ff13120221 */ /* 0x000fc80000010100 */
[----:B------:R-:W-:-:S04]  /*2bf0*/  @P0 FFMA R18, R19, R18, R20 ;  /* 0x0000001213120223 */ /* 0x000fc80000000014 */
[----:B------:R-:W-:-:S04]  /*2c00*/  @P0 FFMA R7, R18, R7, R19 ;  /* 0x0000000712070223 */ /* 0x000fc80000000013 */
[----:B------:R-:W-:-:S07]  /*2c10*/  @P0 FMUL.FTZ R21, R7, 2.3283064365386962891e-10 ;  /* 0x2f80000007150820 */ /* 0x000fce0000410000 */
.L_x_104:
[----:B------:R-:W-:Y:S01]  /*2c20*/  HFMA2 R7, -RZ, RZ, 0, 0 ;  /* 0x00000000ff077431 */ /* 0x000fe200000001ff */
[----:B------:R-:W-:Y:S02]  /*2c30*/  MOV R6, R0 ;  /* 0x0000000000067202 */ /* 0x000fe40000000f00 */
[----:B------:R-:W-:Y:S02]  /*2c40*/  MOV R26, R21 ;  /* 0x00000015001a7202 */ /* 0x000fe40000000f00 */
[----:B------:R-:W-:Y:S05]  /*2c50*/  RET.REL.NODEC R6 `(_Z6updatei6float2S_PS_S0_S0_S0_S0_S0_) ;  /* 0xffffffd006e87950 */ /* 0x000fea0003c3ffff */
        .weak           $__internal_1_$__cuda_sm3x_div_rn_noftz_f32_slowpath
        .type           $__internal_1_$__cuda_sm3x_div_rn_noftz_f32_slowpath,@function
        .size           $__internal_1_$__cuda_sm3x_div_rn_noftz_f32_slowpath,(.L_x_124 - $__internal_1_$__cuda_sm3x_div_rn_noftz_f32_slowpath)
$__internal_1_$__cuda_sm3x_div_rn_noftz_f32_slowpath:
[----:B------:R-:W-:Y:S01]  /*2c60*/  SHF.R.U32.HI R19, RZ, 0x17, R26 ;  /* 0x00000017ff137819 */ /* 0x000fe2000001161a */
[----:B------:R-:W-:Y:S01]  /*2c70*/  BSSY.RECONVERGENT B0, `(.L_x_105) ;  /* 0x0000063000007945 */ /* 0x000fe20003800200 */
[----:B------:R-:W-:Y:S02]  /*2c80*/  SHF.R.U32.HI R18, RZ, 0x17, R23 ;  /* 0x00000017ff127819 */ /* 0x000fe40000011617 */
[----:B------:R-:W-:Y:S02]  /*2c90*/  LOP3.LUT R19, R19, 0xff, RZ, 0xc0, !PT ;  /* 0x000000ff13137812 */ /* 0x000fe400078ec0ff */
[----:B------:R-:W-:Y:S02]  /*2ca0*/  LOP3.LUT R18, R18, 0xff, RZ, 0xc0, !PT ;  /* 0x000000ff12127812 */ /* 0x000fe400078ec0ff */
[----:B------:R-:W-:Y:S02]  /*2cb0*/  IADD3 R0, PT, PT, R19, -0x1, RZ ;  /* 0xffffffff13007810 */ /* 0x000fe40007ffe0ff */
[----:B------:R-:W-:-:S02]  /*2cc0*/  IADD3 R7, PT, PT, R18, -0x1, RZ ;  /* 0xffffffff12077810 */ /* 0x000fc40007ffe0ff */
[----:B------:R-:W-:Y:S02]  /*2cd0*/  ISETP.GT.U32.AND P0, PT, R0, 0xfd, PT ;  /* 0x000000fd0000780c */ /* 0x000fe40003f04070 */
[----:B------:R-:W-:Y:S02]  /*2ce0*/  MOV R22, R26 ;  /* 0x0000001a00167202 */ /* 0x000fe40000000f00 */
[----:B------:R-:W-:-:S13]  /*2cf0*/  ISETP.GT.U32.OR P0, PT, R7, 0xfd, P0 ;  /* 0x000000fd0700780c */ /* 0x000fda0000704470 */
[----:B------:R-:W-:Y:S01]  /*2d00*/  @!P0 MOV R20, RZ ;  /* 0x000000ff00148202 */ /* 0x000fe20000000f00 */
[----:B------:R-:W-:Y:S06]  /*2d10*/  @!P0 BRA `(.L_x_106) ;  /* 0x00000000005c8947 */ /* 0x000fec0003800000 */
[----:B------:R-:W-:Y:S02]  /*2d20*/  FSETP.GTU.FTZ.AND P0, PT, |R23|, +INF , PT ;  /* 0x7f8000001700780b */ /* 0x000fe40003f1c200 */
[----:B------:R-:W-:-:S04]  /*2d30*/  FSETP.GTU.FTZ.AND P1, PT, |R26|, +INF , PT ;  /* 0x7f8000001a00780b */ /* 0x000fc80003f3c200 */
[----:B------:R-:W-:-:S13]  /*2d40*/  PLOP3.LUT P0, PT, P0, P1, PT, 0xf8, 0x8f ;  /* 0x00000000008f781c */ /* 0x000fda0000703f70 */
[----:B------:R-:W-:Y:S05]  /*2d50*/  @P0 BRA `(.L_x_107) ;  /* 0x00000004004c0947 */ /* 0x000fea0003800000 */
[----:B------:R-:W-:-:S13]  /*2d60*/  LOP3.LUT P0, RZ, R22, 0x7fffffff, R23, 0xc8, !PT ;  /* 0x7fffffff16ff7812 */ /* 0x000fda000780c817 */
[----:B------:R-:W-:Y:S05]  /*2d70*/  @!P0 BRA `(.L_x_108) ;  /* 0x00000004003c8947 */ /* 0x000fea0003800000 */
[C---:B------:R-:W-:Y:S02]  /*2d80*/  FSETP.NEU.FTZ.AND P2, PT, |R23|.reuse, +INF , PT ;  /* 0x7f8000001700780b */ /* 0x040fe40003f5d200 */
[----:B------:R-:W-:Y:S02]  /*2d90*/  FSETP.NEU.FTZ.AND P1, PT, |R26|, +INF , PT ;  /* 0x7f8000001a00780b */ /* 0x000fe40003f3d200 */
[----:B------:R-:W-:-:S11]  /*2da0*/  FSETP.NEU.FTZ.AND P0, PT, |R23|, +INF , PT ;  /* 0x7f8000001700780b */ /* 0x000fd60003f1d200 */
[----:B------:R-:W-:Y:S05]  /*2db0*/  @!P1 BRA !P2, `(.L_x_108) ;  /* 0x00000004002c9947 */ /* 0x000fea0005000000 */
[----:B------:R-:W-:-:S04]  /*2dc0*/  LOP3.LUT P2, RZ, R23, 0x7fffffff, RZ, 0xc0, !PT ;  /* 0x7fffffff17ff7812 */ /* 0x000fc8000784c0ff */
[----:B------:R-:W-:-:S13]  /*2dd0*/  PLOP3.LUT P1, PT, P1, P2, PT, 0x2f, 0xf2 ;  /* 0x0000000000f2781c */ /* 0x000fda0000f24577 */
[----:B------:R-:W-:Y:S05]  /*2de0*/  @P1 BRA `(.L_x_109) ;  /* 0x0000000400181947 */ /* 0x000fea0003800000 */
[----:B------:R-:W-:-:S04]  /*2df0*/  LOP3.LUT P1, RZ, R22, 0x7fffffff, RZ, 0xc0, !PT ;  /* 0x7fffffff16ff7812 */ /* 0x000fc8000782c0ff */
[----:B------:R-:W-:-:S13]  /*2e00*/  PLOP3.LUT P0, PT, P0, P1, PT, 0x2f, 0xf2 ;  /* 0x0000000000f2781c */ /* 0x000fda0000702577 */
[----:B------:R-:W-:Y:S05]  /*2e10*/  @P0 BRA `(.L_x_110) ;  /* 0x0000000400000947 */ /* 0x000fea0003800000 */
[----:B------:R-:W-:Y:S02]  /*2e20*/  ISETP.GE.AND P0, PT, R7, RZ, PT ;  /* 0x000000ff0700720c */ /* 0x000fe40003f06270 */
[----:B------:R-:W-:-:S11]  /*2e30*/  ISETP.GE.AND P1, PT, R0, RZ, PT ;  /* 0x000000ff0000720c */ /* 0x000fd60003f26270 */
[----:B------:R-:W-:Y:S01]  /*2e40*/  @P0 MOV R20, RZ ;  /* 0x000000ff00140202 */ /* 0x000fe20000000f00 */
[----:B------:R-:W-:Y:S01]  /*2e50*/  @!P0 FFMA R23, R23, 1.84467440737095516160e+19, RZ ;  /* 0x5f80000017178823 */ /* 0x000fe200000000ff */
[----:B------:R-:W-:Y:S01]  /*2e60*/  @!P0 MOV R20, 0xffffffc0 ;  /* 0xffffffc000148802 */ /* 0x000fe20000000f00 */
[----:B------:R-:W-:-:S04]  /*2e70*/  @!P1 FFMA R22, R26, 1.84467440737095516160e+19, RZ ;  /* 0x5f8000001a169823 */ /* 0x000fc800000000ff */
[----:B------:R-:W-:-:S07]  /*2e80*/  @!P1 VIADD R20, R20, 0x40 ;  /* 0x0000004014149836 */ /* 0x000fce0000000000 */
.L_x_106:
[----:B------:R-:W-:Y:S01]  /*2e90*/  LEA R27, R19, 0xc0800000, 0x17 ;  /* 0xc0800000131b7811 */ /* 0x000fe200078eb8ff */
[----:B------:R-:W-:Y:S01]  /*2ea0*/  BSSY.RECONVERGENT B1, `(.L_x_111) ;  /* 0x0000036000017945 */ /* 0x000fe20003800200 */
[----:B------:R-:W-:Y:S02]  /*2eb0*/  IADD3 R18, PT, PT, R18, -0x7f, RZ ;  /* 0xffffff8112127810 */ /* 0x000fe40007ffe0ff */
[----:B------:R-:W-:Y:S02]  /*2ec0*/  IADD3 R27, PT, PT, -R27, R22, RZ ;  /* 0x000000161b1b7210 */ /* 0x000fe40007ffe1ff */
[C---:B------:R-:W-:Y:S01]  /*2ed0*/  IADD3 R19, PT, PT, R18.reuse, 0x7f, -R19 ;  /* 0x0000007f12137810 */ /* 0x040fe20007ffe813 */
[----:B------:R-:W-:Y:S01]  /*2ee0*/  IMAD R0, R18, -0x800000, R23 ;  /* 0xff80000012007824 */ /* 0x000fe200078e0217 */
[----:B------:R-:W0:Y:S01]  /*2ef0*/  MUFU.RCP R22, R27 ;  /* 0x0000001b00167308 */ /* 0x000e220000001000 */
[----:B------:R-:W-:Y:S01]  /*2f00*/  FADD.FTZ R7, -R27, -RZ ;  /* 0x800000ff1b077221 */ /* 0x000fe20000010100 */
[----:B------:R-:W-:-:S03]  /*2f10*/  IADD3 R19, PT, PT, R19, R20, RZ ;  /* 0x0000001413137210 */ /* 0x000fc60007ffe0ff */
[----:B0-----:R-:W-:-:S04]  /*2f20*/  FFMA R21, R22, R7, 1 ;  /* 0x3f80000016157423 */ /* 0x001fc80000000007 */
[----:B------:R-:W-:-:S04]  /*2f30*/  FFMA R21, R22, R21, R22 ;  /* 0x0000001516157223 */ /* 0x000fc80000000016 */
[----:B------:R-:W-:-:S04]  /*2f40*/  FFMA R22, R0, R21, RZ ;  /* 0x0000001500167223 */ /* 0x000fc800000000ff */
[----:B------:R-:W-:-:S04]  /*2f50*/  FFMA R23, R7, R22, R0 ;  /* 0x0000001607177223 */ /* 0x000fc80000000000 */
[----:B------:R-:W-:-:S04]  /*2f60*/  FFMA R22, R21, R23, R22 ;  /* 0x0000001715167223 */ /* 0x000fc80000000016 */
[----:B------:R-:W-:-:S04]  /*2f70*/  FFMA R7, R7, R22, R0 ;  /* 0x0000001607077223 */ /* 0x000fc80000000000 */
[----:B------:R-:W-:-:S05]  /*2f80*/  FFMA R0, R21, R7, R22 ;  /* 0x0000000715007223 */ /* 0x000fca0000000016 */
[----:B------:R-:W-:-:S04]  /*2f90*/  SHF.R.U32.HI R18, RZ, 0x17, R0 ;  /* 0x00000017ff127819 */ /* 0x000fc80000011600 */
[----:B------:R-:W-:-:S04]  /*2fa0*/  LOP3.LUT R18, R18, 0xff, RZ, 0xc0, !PT ;  /* 0x000000ff12127812 */ /* 0x000fc800078ec0ff */
[----:B------:R-:W-:-:S04]  /*2fb0*/  IADD3 R18, PT, PT, R18, R19, RZ ;  /* 0x0000001312127210 */ /* 0x000fc80007ffe0ff */
[----:B------:R-:W-:-:S04]  /*2fc0*/  IADD3 R20, PT, PT, R18, -0x1, RZ ;  /* 0xffffffff12147810 */ /* 0x000fc80007ffe0ff */
[----:B------:R-:W-:-:S13]  /*2fd0*/  ISETP.GE.U32.AND P0, PT, R20, 0xfe, PT ;  /* 0x000000fe1400780c */ /* 0x000fda0003f06070 */
[----:B------:R-:W-:Y:S05]  /*2fe0*/  @!P0 BRA `(.L_x_112) ;  /* 0x0000000000808947 */ /* 0x000fea0003800000 */
[----:B------:R-:W-:-:S13]  /*2ff0*/  ISETP.GT.AND P0, PT, R18, 0xfe, PT ;  /* 0x000000fe1200780c */ /* 0x000fda0003f04270 */
[----:B------:R-:W-:Y:S05]  /*3000*/  @P0 BRA `(.L_x_113) ;  /* 0x00000000006c0947 */ /* 0x000fea0003800000 */
[----:B------:R-:W-:-:S13]  /*3010*/  ISETP.GE.AND P0, PT, R18, 0x1, PT ;  /* 0x000000011200780c */ /* 0x000fda0003f06270 */
[----:B------:R-:W-:Y:S05]  /*3020*/  @P0 BRA `(.L_x_114) ;  /* 0x0000000000740947 */ /* 0x000fea0003800000 */
[----:B------:R-:W-:Y:S02]  /*3030*/  ISETP.GE.AND P0, PT, R18, -0x18, PT ;  /* 0xffffffe81200780c */ /* 0x000fe40003f06270 */
[----:B------:R-:W-:-:S11]  /*3040*/  LOP3.LUT R0, R0, 0x80000000, RZ, 0xc0, !PT ;  /* 0x8000000000007812 */ /* 0x000fd600078ec0ff */
[----:B------:R-:W-:Y:S05]  /*3050*/  @!P0 BRA `(.L_x_114) ;  /* 0x0000000000688947 */ /* 0x000fea0003800000 */
[CCC-:B------:R-:W-:Y:S01]  /*3060*/  FFMA.RZ R19, R21.reuse, R7.reuse, R22.reuse ;  /* 0x0000000715137223 */ /* 0x1c0fe2000000c016 */
[CCC-:B------:R-:W-:Y:S01]  /*3070*/  FFMA.RP R20, R21.reuse, R7.reuse, R22.reuse ;  /* 0x0000000715147223 */ /* 0x1c0fe20000008016 */
[----:B------:R-:W-:Y:S01]  /*3080*/  FFMA.RM R21, R21, R7, R22 ;  /* 0x0000000715157223 */ /* 0x000fe20000004016 */
[C---:B------:R-:W-:Y:S02]  /*3090*/  IADD3 R7, PT, PT, R18.reuse, 0x20, RZ ;  /* 0x0000002012077810 */ /* 0x040fe40007ffe0ff */
[----:B------:R-:W-:Y:S02]  /*30a0*/  LOP3.LUT R19, R19, 0x7fffff, RZ, 0xc0, !PT ;  /* 0x007fffff13137812 */ /* 0x000fe400078ec0ff */
[C---:B------:R-:W-:Y:S02]  /*30b0*/  ISETP.NE.AND P2, PT, R18.reuse, RZ, PT ;  /* 0x000000ff1200720c */ /* 0x040fe40003f45270 */
[----:B------:R-:W-:Y:S02]  /*30c0*/  LOP3.LUT R22, R19, 0x800000, RZ, 0xfc, !PT ;  /* 0x0080000013167812 */ /* 0x000fe400078efcff */
[----:B------:R-:W-:-:S02]  /*30d0*/  ISETP.NE.AND P1, PT, R18, RZ, PT ;  /* 0x000000ff1200720c */ /* 0x000fc40003f25270 */
[----:B------:R-:W-:Y:S02]  /*30e0*/  IADD3 R18, PT, PT, -R18, RZ, RZ ;  /* 0x000000ff12127210 */ /* 0x000fe40007ffe1ff */
[----:B------:R-:W-:Y:S02]  /*30f0*/  SHF.L.U32 R7, R22, R7, RZ ;  /* 0x0000000716077219 */ /* 0x000fe400000006ff */
[----:B------:R-:W-:Y:S02]  /*3100*/  FSETP.NEU.FTZ.AND P0, PT, R20, R21, PT ;  /* 0x000000151400720b */ /* 0x000fe40003f1d000 */
[----:B------:R-:W-:Y:S02]  /*3110*/  SEL R19, R18, RZ, P2 ;  /* 0x000000ff12137207 */ /* 0x000fe40001000000 */
[----:B------:R-:W-:Y:S02]  /*3120*/  ISETP.NE.AND P1, PT, R7, RZ, P1 ;  /* 0x000000ff0700720c */ /* 0x000fe40000f25270 */
[----:B------:R-:W-:-:S02]  /*3130*/  SHF.R.U32.HI R22, RZ, R19, R22 ;  /* 0x00000013ff167219 */ /* 0x000fc40000011616 */
[----:B------:R-:W-:Y:S02]  /*3140*/  PLOP3.LUT P0, PT, P0, P1, PT, 0xf8, 0x8f ;  /* 0x00000000008f781c */ /* 0x000fe40000703f70 */
[----:B------:R-:W-:Y:S02]  /*3150*/  SHF.R.U32.HI R18, RZ, 0x1, R22 ;  /* 0x00000001ff127819 */ /* 0x000fe40000011616 */
[----:B------:R-:W-:-:S04]  /*3160*/  SEL R7, RZ, 0x1, !P0 ;  /* 0x00000001ff077807 */ /* 0x000fc80004000000 */
[----:B------:R-:W-:-:S04]  /*3170*/  LOP3.LUT R7, R7, 0x1, R18, 0xf8, !PT ;  /* 0x0000000107077812 */ /* 0x000fc800078ef812 */
[----:B------:R-:W-:-:S04]  /*3180*/  LOP3.LUT R7, R7, R22, RZ, 0xc0, !PT ;  /* 0x0000001607077212 */ /* 0x000fc800078ec0ff */
[----:B------:R-:W-:-:S04]  /*3190*/  IADD3 R7, PT, PT, R18, R7, RZ ;  /* 0x0000000712077210 */ /* 0x000fc80007ffe0ff */
[----:B------:R-:W-:Y:S01]  /*31a0*/  LOP3.LUT R0, R7, R0, RZ, 0xfc, !PT ;  /* 0x0000000007007212 */ /* 0x000fe200078efcff */
[----:B------:R-:W-:Y:S06]  /*31b0*/  BRA `(.L_x_114) ;  /* 0x0000000000107947 */ /* 0x000fec0003800000 */
.L_x_113:
[----:B------:R-:W-:-:S04]  /*31c0*/  LOP3.LUT R0, R0, 0x80000000, RZ, 0xc0, !PT ;  /* 0x8000000000007812 */ /* 0x000fc800078ec0ff */
[----:B------:R-:W-:Y:S01]  /*31d0*/  LOP3.LUT R0, R0, 0x7f800000, RZ, 0xfc, !PT ;  /* 0x7f80000000007812 */ /* 0x000fe200078efcff */
[----:B------:R-:W-:Y:S06]  /*31e0*/  BRA `(.L_x_114) ;  /* 0x0000000000047947 */ /* 0x000fec0003800000 */
.L_x_112:
[----:B------:R-:W-:-:S07]  /*31f0*/  LEA R0, R19, R0, 0x17 ;  /* 0x0000000013007211 */ /* 0x000fce00078eb8ff */
.L_x_114:
[----:B------:R-:W-:Y:S05]  /*3200*/  BSYNC.RECONVERGENT B1 ;  /* 0x0000000000017941 */ /* 0x000fea0003800200 */
.L_x_111:
[----:B------:R-:W-:Y:S05]  /*3210*/  BRA `(.L_x_115) ;  /* 0x0000000000207947 */ /* 0x000fea0003800000 */
.L_x_110:
[----:B------:R-:W-:-:S04]  /*3220*/  LOP3.LUT R22, R22, 0x80000000, R23, 0x48, !PT ;  /* 0x8000000016167812 */ /* 0x000fc800078e4817 */
[----:B------:R-:W-:Y:S01]  /*3230*/  LOP3.LUT R0, R22, 0x7f800000, RZ, 0xfc, !PT ;  /* 0x7f80000016007812 */ /* 0x000fe200078efcff */
[----:B------:R-:W-:Y:S06]  /*3240*/  BRA `(.L_x_115) ;  /* 0x0000000000147947 */ /* 0x000fec0003800000 */
.L_x_109:
[----:B------:R-:W-:Y:S01]  /*3250*/  LOP3.LUT R0, R22, 0x80000000, R23, 0x48, !PT ;  /* 0x8000000016007812 */ /* 0x000fe200078e4817 */
[----:B------:R-:W-:Y:S06]  /*3260*/  BRA `(.L_x_115) ;  /* 0x00000000000c7947 */ /* 0x000fec0003800000 */
.L_x_108:
[----:B------:R-:W0:Y:S01]  /*3270*/  MUFU.RSQ R0, -QNAN ;  /* 0xffc0000000007908 */ /* 0x000e220000001400 */
[----:B------:R-:W-:Y:S05]  /*3280*/  BRA `(.L_x_115) ;  /* 0x0000000000047947 */ /* 0x000fea0003800000 */
.L_x_107:
[----:B------:R-:W-:-:S07]  /*3290*/  FADD.FTZ R0, R23, R26 ;  /* 0x0000001a17007221 */ /* 0x000fce0000010000 */
.L_x_115:
[----:B------:R-:W-:Y:S05]  /*32a0*/  BSYNC.RECONVERGENT B0 ;  /* 0x0000000000007941 */ /* 0x000fea0003800200 */
.L_x_105:
[----:B------:R-:W-:-:S04]  /*32b0*/  HFMA2 R7, -RZ, RZ, 0, 0 ;  /* 0x00000000ff077431 */ /* 0x000fc800000001ff */
[----:B0-----:R-:W-:Y:S05]  /*32c0*/  RET.REL.NODEC R6 `(_Z6updatei6float2S_PS_S0_S0_S0_S0_S0_) ;  /* 0xffffffcc064c7950 */ /* 0x001fea0003c3ffff */
.L_x_116:
[----:B------:R-:W-:-:S00]  /*32d0*/  BRA `(.L_x_116) ;  /* 0xfffffffc00fc7947 */ /* 0x000fc0000383ffff */
[----:B------:R-:W-:-:S00]  /*32e0*/  NOP ;  /* 0x0000000000007918 */ /* 0x000fc00000000000 */
        /* <DEDUP_REMOVED lines=9> */
.L_x_124:


//--------------------- .text._Z23generateInitialPositioniP6float2S0_S0_S0_S0_S0_ --------------------------
	.section	.text._Z23generateInitialPositioniP6float2S0_S0_S0_S0_S0_,"ax",@progbits
	.align	128
        .global         _Z23generateInitialPositioniP6float2S0_S0_S0_S0_S0_
        .type           _Z23generateInitialPositioniP6float2S0_S0_S0_S0_S0_,@function
        .size           _Z23generateInitialPositioniP6float2S0_S0_S0_S0_S0_,(.L_x_126 - _Z23generateInitialPositioniP6float2S0_S0_S0_S0_S0_)
        .other          _Z23generateInitialPositioniP6float2S0_S0_S0_S0_S0_,@"STO_CUDA_ENTRY STV_DEFAULT"
_Z23generateInitialPositioniP6float2S0_S0_S0_S0_S0_:
.text._Z23generateInitialPositioniP6float2S0_S0_S0_S0_S0_:
        /* <DEDUP_REMOVED lines=9> */
[----:B------:R-:W1:Y:S07]  /*0090*/  LDCU.64 UR4, c[0x0][0x358] ;  /* 0x00006b00ff0477ac */ /* 0x000e6e0008000a00 */
[----:B------:R-:W2:Y:S08]  /*00a0*/  LDC.64 R4, c[0x0][0x390] ;  /* 0x0000e400ff047b82 */ /* 0x000eb00000000a00 */
[----:B------:R-:W3:Y:S08]  /*00b0*/  LDC.64 R6, c[0x0][0x398] ;  /* 0x0000e600ff067b82 */ /* 0x000ef00000000a00 */
[----:B------:R-:W4:Y:S01]  /*00c0*/  LDC.64 R8, c[0x0][0x3a0] ;  /* 0x0000e800ff087b82 */ /* 0x000f220000000a00 */
[----:B0-----:R-:W-:-:S05]  /*00d0*/  IMAD.WIDE R2, R15, 0x8, R2 ;  /* 0x000000080f027825 */ /* 0x001fca00078e0202 */
[----:B-1----:R-:W-:Y:S02]  /*00e0*/  STG.E.64 desc[UR4][R2.64], RZ ;  /* 0x000000ff02007986 */ /* 0x002fe4000c101b04 */
[----:B------:R-:W0:Y:S01]  /*00f0*/  LDC.64 R10, c[0x0][0x3a8] ;  /* 0x0000ea00ff0a7b82 */ /* 0x000e220000000a00 */
[----:B--2---:R-:W-:-:S05]  /*0100*/  IMAD.WIDE R4, R15, 0x8, R4 ;  /* 0x000000080f047825 */ /* 0x004fca00078e0204 */
[----:B------:R-:W-:Y:S02]  /*0110*/  STG.E.64 desc[UR4][R4.64], RZ ;  /* 0x000000ff04007986 */ /* 0x000fe4000c101b04 */
[----:B------:R-:W1:Y:S01]  /*0120*/  LDC.64 R12, c[0x0][0x3b0] ;  /* 0x0000ec00ff0c7b82 */ /* 0x000e620000000a00 */
[----:B---3--:R-:W-:-:S05]  /*0130*/  IMAD.WIDE R6, R15, 0x8, R6 ;  /* 0x000000080f067825 */ /* 0x008fca00078e0206 */
[----:B------:R-:W-:Y:S01]  /*0140*/  STG.E.64 desc[UR4][R6.64], RZ ;  /* 0x000000ff06007986 */ /* 0x000fe2000c101b04 */
[----:B----4-:R-:W-:-:S05]  /*0150*/  IMAD.WIDE R8, R15, 0x8, R8 ;  /* 0x000000080f087825 */ /* 0x010fca00078e0208 */
[----:B------:R-:W-:Y:S01]  /*0160*/  STG.E.64 desc[UR4][R8.64], RZ ;  /* 0x000000ff08007986 */ /* 0x000fe2000c101b04 */
[----:B0-----:R-:W-:-:S05]  /*0170*/  IMAD.WIDE R10, R15, 0x8, R10 ;  /* 0x000000080f0a7825 */ /* 0x001fca00078e020a */
[----:B------:R-:W-:Y:S01]  /*0180*/  STG.E.64 desc[UR4][R10.64], RZ ;  /* 0x000000ff0a007986 */ /* 0x000fe2000c101b04 */
[----:B-1----:R-:W-:-:S05]  /*0190*/  IMAD.WIDE R12, R15, 0x8, R12 ;  /* 0x000000080f0c7825 */ /* 0x002fca00078e020c */
[----:B------:R-:W-:Y:S01]  /*01a0*/  STG.E.64 desc[UR4][R12.64], RZ ;  /* 0x000000ff0c007986 */ /* 0x000fe2000c101b04 */
[----:B------:R-:W-:Y:S05]  /*01b0*/  EXIT ;  /* 0x000000000000794d */ /* 0x000fea0003800000 */
.L_x_117:
        /* <DEDUP_REMOVED lines=12> */
.L_x_126:


//--------------------- .text._Z9updatePosiP6float2S0_ --------------------------
	.section	.text._Z9updatePosiP6float2S0_,"ax",@progbits
	.align	128
        .global         _Z9updatePosiP6float2S0_
        .type           _Z9updatePosiP6float2S0_,@function
        .size           _Z9updatePosiP6float2S0_,(.L_x_127 - _Z9updatePosiP6float2S0_)
        .other          _Z9updatePosiP6float2S0_,@"STO_CUDA_ENTRY STV_DEFAULT"
_Z9updatePosiP6float2S0_:
.text._Z9updatePosiP6float2S0_:
        /* <DEDUP_REMOVED lines=10> */
[----:B0-----:R-:W-:-:S05]  /*00a0*/  IMAD.WIDE R2, R7, 0x8, R2 ;  /* 0x0000000807027825 */ /* 0x001fca00078e0202 */
[----:B-1----:R-:W2:Y:S01]  /*00b0*/  LDG.E R0, desc[UR4][R2.64] ;  /* 0x0000000402007981 */ /* 0x002ea2000c1e1900 */
[----:B------:R-:W-:Y:S04]  /*00c0*/  BSSY.RECONVERGENT B0, `(.L_x_118) ;  /* 0x000000c000007945 */ /* 0x000fe80003800200 */
[----:B------:R-:W-:Y:S01]  /*00d0*/  BSSY.RELIABLE B1, `(.L_x_119) ;  /* 0x0000007000017945 */ /* 0x000fe20003800100 */
[----:B--2---:R-:W-:-:S13]  /*00e0*/  FSETP.GT.AND P0, PT, R0, 10000, PT ;  /* 0x461c40000000780b */ /* 0x004fda0003f04000 */
[----:B------:R-:W-:Y:S05]  /*00f0*/  @P0 BRA `(.L_x_120) ;  /* 0x0000000000100947 */ /* 0x000fea0003800000 */
[----:B------:R-:W2:Y:S02]  /*0100*/  LDG.E R6, desc[UR4][R2.64+0x4] ;  /* 0x0000040402067981 */ /* 0x000ea4000c1e1900 */
[----:B--2---:R-:W-:-:S13]  /*0110*/  FSETP.GT.AND P0, PT, R6, 10000, PT ;  /* 0x461c40000600780b */ /* 0x004fda0003f04000 */
[----:B------:R-:W-:Y:S05]  /*0120*/  @!P0 BREAK.RELIABLE B1 ;  /* 0x0000000000018942 */ /* 0x000fea0003800100 */
[----:B------:R-:W-:Y:S05]  /*0130*/  @!P0 BRA `(.L_x_121) ;  /* 0x0000000000108947 */ /* 0x000fea0003800000 */
.L_x_120:
[----:B------:R-:W-:Y:S05]  /*0140*/  BSYNC.RELIABLE B1 ;  /* 0x0000000000017941 */ /* 0x000fea0003800100 */
.L_x_119:
[----:B------:R0:W-:Y:S01]  /*0150*/  STG.E.64 desc[UR4][R2.64], RZ ;  /* 0x000000ff02007986 */ /* 0x0001e2000c101b04 */
[----:B------:R-:W-:Y:S01]  /*0160*/  HFMA2 R6, -RZ, RZ, 0, 0 ;  /* 0x00000000ff067431 */ /* 0x000fe200000001ff */
[----:B------:R-:W-:-:S07]  /*0170*/  MOV R0, RZ ;  /* 0x000000ff00007202 */ /* 0x000fce0000000f00 */
.L_x_121:
[----:B------:R-:W-:Y:S05]  /*0180*/  BSYNC.RECONVERGENT B0 ;  /* 0x0000000000007941 */ /* 0x000fea0003800200 */
.L_x_118:
[----:B------:R-:W-:Y:S05]  /*0190*/  WARPSYNC.ALL ;  /* 0x0000000000007948 */ /* 0x000fea0003800000 */
[----:B------:R-:W1:Y:S02]  /*01a0*/  LDC.64 R4, c[0x0][0x388] ;  /* 0x0000e200ff047b82 */ /* 0x000e640000000a00 */
[----:B-1----:R-:W-:-:S06]  /*01b0*/  IMAD.WIDE R4, R7, 0x8, R4 ;  /* 0x0000000807047825 */ /* 0x002fcc00078e0204 */
[----:B------:R-:W2:Y:S02]  /*01c0*/  LDG.E.64 R4, desc[UR4][R4.64] ;  /* 0x0000000404047981 */ /* 0x000ea4000c1e1b00 */
[----:B--2---:R-:W-:Y:S01]  /*01d0*/  FADD R8, R4, R0 ;  /* 0x0000000004087221 */ /* 0x004fe20000000000 */
[----:B------:R-:W-:-:S05]  /*01e0*/  FADD R9, R5, R6 ;  /* 0x0000000605097221 */ /* 0x000fca0000000000 */
[----:B------:R-:W-:Y:S01]  /*01f0*/  STG.E.64 desc[UR4][R2.64], R8 ;  /* 0x0000000802007986 */ /* 0x000fe2000c101b04 */
[----:B------:R-:W-:Y:S05]  /*0200*/  EXIT ;  /* 0x000000000000794d */ /* 0x000fea0003800000 */
.L_x_122:
        /* <DEDUP_REMOVED lines=15> */
.L_x_127:


//--------------------- .nv.shared.reserved.0     --------------------------
	.section	.nv.shared.reserved.0,"aw",@nobits
	.weak		__nv_reservedSMEM_offset_0_alias
	.size		__nv_reservedSMEM_offset_0_alias, 0, 64
	.other		__nv_reservedSMEM_offset_0_alias,@"STO_CUDA_RESERVED_SHARED STV_DEFAULT"
__nv_reservedSMEM_offset_0_alias:
	.zero		0
	.zero		64


//--------------------- .nv.constant0._Z6updatei6float2S_PS_S0_S0_S0_S0_S0_ --------------------------
	.section	.nv.constant0._Z6updatei6float2S_PS_S0_S0_S0_S0_S0_,"a",@progbits
	.sectionflags	@""
	.align	4
.nv.constant0._Z6updatei6float2S_PS_S0_S0_S0_S0_S0_:
	.zero		968


//--------------------- .nv.constant0._Z23generateInitialPositioniP6float2S0_S0_S0_S0_S0_ --------------------------
	.section	.nv.constant0._Z23generateInitialPositioniP6float2S0_S0_S0_S0_S0_,"a",@progbits
	.sectionflags	@""
	.align	4
.nv.constant0._Z23generateInitialPositioniP6float2S0_S0_S0_S0_S0_:
	.zero		952


//--------------------- .nv.constant0._Z9updatePosiP6float2S0_ --------------------------
	.section	.nv.constant0._Z9updatePosiP6float2S0_,"a",@progbits
	.sectionflags	@""
	.align	4
.nv.constant0._Z9updatePosiP6float2S0_:
	.zero		920


//--------------------- SYMBOLS --------------------------

	.type		.nv.reservedSmem.offset0,@object
	.size		.nv.reservedSmem.offset0,0x4
